def attn_fwd(
    Q,
    K,
    V,
    Out,
    Lse,
    sm_scale,
    stride_qz,
    stride_qh,
    stride_qm,
    stride_qk,
    stride_kz,
    stride_kh,
    stride_kn,
    stride_kk,
    stride_vz,
    stride_vh,
    stride_vn,
    stride_vk,
    stride_oz,
    stride_oh,
    stride_om,
    stride_ok,
    seqlen_q,
    seqlen_k,
    BLOCK_M: tl.constexpr,
    BLOCK_N: tl.constexpr,
    HEAD_DIM: tl.constexpr,
    CAUSAL: tl.constexpr,
):
    start_m = tl.program_id(0)
    off_hz = tl.program_id(1)
    q_off = off_hz * stride_qh
    k_off = off_hz * stride_kh
    v_off = off_hz * stride_vh
    offs_m = start_m * BLOCK_M + tl.arange(0, BLOCK_M)
    offs_d = tl.arange(0, HEAD_DIM)
    offs_n = tl.arange(0, BLOCK_N)
    q_ptrs = Q + q_off + offs_m[:, None] * stride_qm + offs_d[None, :] * stride_qk
    k_ptrs = K + k_off + offs_d[:, None] * stride_kk + offs_n[None, :] * stride_kn
    v_ptrs = V + v_off + offs_n[:, None] * stride_vn + offs_d[None, :] * stride_vk
    m_i = tl.full([BLOCK_M], float("-inf"), dtype=tl.float32)
    l_i = tl.zeros([BLOCK_M], dtype=tl.float32) + 1.0
    acc = tl.zeros([BLOCK_M, HEAD_DIM], dtype=tl.float32)
    q = tl.load(q_ptrs)
    acc, l_i, m_i = _attn_fwd_inner(
        acc,
        l_i,
        m_i,
        q,
        k_ptrs,
        v_ptrs,
        sm_scale,
        stride_kn,
        stride_vn,
        start_m,
        seqlen_k,
        BLOCK_M,
        BLOCK_N,
        HEAD_DIM,
        CAUSAL,
    )
    acc = acc / l_i[:, None]
    lse = m_i + tl.math.log2(l_i) / 1.4426950408889634
    o_ptrs = (
        Out
        + off_hz * stride_oh
        + offs_m[:, None] * stride_om
        + offs_d[None, :] * stride_ok
    )
    tl.store(o_ptrs, acc.to(Out.dtype.element_ty))
    tl.store(Lse + off_hz * seqlen_q + offs_m, lse)

# config = {"BLOCK_M": 64, "BLOCK_N": 32, "HEAD_DIM": 64, "arch": "sm_100", "causal": true, "dtype": "fp8e4m3", "num_stages": 2, "num_warps": 8}
# arch = sm_100


// ===== COMPILED SASS (sm_100a) =====

	.target	sm_100a

	.elftype	@"ET_EXEC"


//--------------------- .note.nv.tkinfo           --------------------------
	.section	.note.nv.tkinfo,"",@"SHT_NOTE"
	.sectionflags	@"SHF_NOTE_NV_TKINFO"
	.tkinfo
        /*0018*/ 	.word	0x00000081
        /*0030*/ 	.string	""
        /*0030*/ 	.string	"ptxas-blackwell"
        /*0030*/ 	.string	"Cuda compilation tools, release 12.9, V12.9.86"
        /*0030*/ 	.string	"Build cuda_12.9.r12.9/compiler.36037853_0"
        /*0030*/ 	.string	"-v  -suppress-debug-info  -lineinfo  -arch sm_100a "



//--------------------- .note.nv.cuver            --------------------------
	.section	.note.nv.cuver,"",@"SHT_NOTE"
	.sectionflags	@"SHF_NOTE_NV_CUVER"
        /*0018*/ 	.short	0x0001
        /*001a*/ 	.short	0x0064
        /*001c*/ 	.short	0x0001
        /*001e*/ 	.short	0x0000
        /*0020*/ 	.short	0x0001
        /*0022*/ 	.short	0x0000


//--------------------- .nv.info                  --------------------------
	.section	.nv.info,"",@"SHT_CUDA_INFO"
	.align	4


	//----- nvinfo : EIATTR_REGCOUNT
	.align		4
        /*0000*/ 	.byte	0x04, 0x2f
        /*0002*/ 	.short	(.L_5 - .L_4)
	.align		4
.L_4:
        /*0004*/ 	.word	index@(attn_fwd)
        /*0008*/ 	.word	0x00000050


	//----- nvinfo : EIATTR_FRAME_SIZE
	.align		4
.L_5:
        /*000c*/ 	.byte	0x04, 0x11
        /*000e*/ 	.short	(.L_7 - .L_6)
	.align		4
.L_6:
        /*0010*/ 	.word	index@($__internal_2_$__cuda_sm10x_tcgen05_guardrail_trap_unallocated_columns_being_dealloced)
        /*0014*/ 	.word	0x00000000


	//----- nvinfo : EIATTR_FRAME_SIZE
	.align		4
.L_7:
        /*0018*/ 	.byte	0x04, 0x11
        /*001a*/ 	.short	(.L_9 - .L_8)
	.align		4
.L_8:
        /*001c*/ 	.word	index@($__internal_1_$__cuda_sm10x_tcgen05_guardrail_trap_phase_invalid_during_alloc)
        /*0020*/ 	.word	0x00000000


	//----- nvinfo : EIATTR_FRAME_SIZE
	.align		4
.L_9:
        /*0024*/ 	.byte	0x04, 0x11
        /*0026*/ 	.short	(.L_11 - .L_10)
	.align		4
.L_10:
        /*0028*/ 	.word	index@($__internal_0_$__cuda_sm10x_tcgen05_guardrail_trap_col_being_dealloced_not_returned_by_alloc)
        /*002c*/ 	.word	0x00000000


	//----- nvinfo : EIATTR_FRAME_SIZE
	.align		4
.L_11:
        /*0030*/ 	.byte	0x04, 0x11
        /*0032*/ 	.short	(.L_13 - .L_12)
	.align		4
.L_12:
        /*0034*/ 	.word	index@(attn_fwd)
        /*0038*/ 	.word	0x00000000


	//----- nvinfo : EIATTR_MIN_STACK_SIZE
	.align		4
.L_13:
        /*003c*/ 	.byte	0x04, 0x12
        /*003e*/ 	.short	(.L_15 - .L_14)
	.align		4
.L_14:
        /*0040*/ 	.word	index@(attn_fwd)
        /*0044*/ 	.word	0x00000000
.L_15:


//--------------------- .nv.info.attn_fwd         --------------------------
	.section	.nv.info.attn_fwd,"",@"SHT_CUDA_INFO"
	.sectionflags	@""
	.align	4


	//----- nvinfo : EIATTR_CUDA_API_VERSION
	.align		4
        /*0000*/ 	.byte	0x04, 0x37
        /*0002*/ 	.short	(.L_17 - .L_16)
.L_16:
        /*0004*/ 	.word	0x00000081


	//----- nvinfo : EIATTR_KPARAM_INFO
	.align		4
.L_17:
        /*0008*/ 	.byte	0x04, 0x17
        /*000a*/ 	.short	(.L_19 - .L_18)
.L_18:
        /*000c*/ 	.word	0x00000000
        /*0010*/ 	.short	0x0019
        /*0012*/ 	.short	0x0080
        /*0014*/ 	.byte	0x00, 0xf4, 0x21, 0x00


	//----- nvinfo : EIATTR_KPARAM_INFO
	.align		4
.L_19:
        /*0018*/ 	.byte	0x04, 0x17
        /*001a*/ 	.short	(.L_21 - .L_20)
.L_20:
        /*001c*/ 	.word	0x00000000
        /*0020*/ 	.short	0x0018
        /*0022*/ 	.short	0x0078
        /*0024*/ 	.byte	0x00, 0xf4, 0x21, 0x00


	//----- nvinfo : EIATTR_KPARAM_INFO
	.align		4
.L_21:
        /*0028*/ 	.byte	0x04, 0x17
        /*002a*/ 	.short	(.L_23 - .L_22)
.L_22:
        /*002c*/ 	.word	0x00000000
        /*0030*/ 	.short	0x0017
        /*0032*/ 	.short	0x0070
        /*0034*/ 	.byte	0x00, 0xf0, 0x11, 0x00


	//----- nvinfo : EIATTR_KPARAM_INFO
	.align		4
.L_23:
        /*0038*/ 	.byte	0x04, 0x17
        /*003a*/ 	.short	(.L_25 - .L_24)
.L_24:
        /*003c*/ 	.word	0x00000000
        /*0040*/ 	.short	0x0016
        /*0042*/ 	.short	0x006c
        /*0044*/ 	.byte	0x00, 0xf0, 0x11, 0x00


	//----- nvinfo : EIATTR_KPARAM_INFO
	.align		4
.L_25:
        /*0048*/ 	.byte	0x04, 0x17
        /*004a*/ 	.short	(.L_27 - .L_26)
.L_26:
        /*004c*/ 	.word	0x00000000
        /*0050*/ 	.short	0x0015
        /*0052*/ 	.short	0x0068
        /*0054*/ 	.byte	0x00, 0xf0, 0x11, 0x00


	//----- nvinfo : EIATTR_KPARAM_INFO
	.align		4
.L_27:
        /*0058*/ 	.byte	0x04, 0x17
        /*005a*/ 	.short	(.L_29 - .L_28)
.L_28:
        /*005c*/ 	.word	0x00000000
        /*0060*/ 	.short	0x0014
        /*0062*/ 	.short	0x0064
        /*0064*/ 	.byte	0x00, 0xf0, 0x11, 0x00


	//----- nvinfo : EIATTR_KPARAM_INFO
	.align		4
.L_29:
        /*0068*/ 	.byte	0x04, 0x17
        /*006a*/ 	.short	(.L_31 - .L_30)
.L_30:
        /*006c*/ 	.word	0x00000000
        /*0070*/ 	.short	0x0013
        /*0072*/ 	.short	0x0060
        /*0074*/ 	.byte	0x00, 0xf0, 0x11, 0x00


	//----- nvinfo : EIATTR_KPARAM_INFO
	.align		4
.L_31:
        /*0078*/ 	.byte	0x04, 0x17
        /*007a*/ 	.short	(.L_33 - .L_32)
.L_32:
        /*007c*/ 	.word	0x00000000
        /*0080*/ 	.short	0x0012
        /*0082*/ 	.short	0x005c
        /*0084*/ 	.byte	0x00, 0xf0, 0x11, 0x00


	//----- nvinfo : EIATTR_KPARAM_INFO
	.align		4
.L_33:
        /*0088*/ 	.byte	0x04, 0x17
        /*008a*/ 	.short	(.L_35 - .L_34)
.L_34:
        /*008c*/ 	.word	0x00000000
        /*0090*/ 	.short	0x0011
        /*0092*/ 	.short	0x0058
        /*0094*/ 	.byte	0x00, 0xf0, 0x11, 0x00


	//----- nvinfo : EIATTR_KPARAM_INFO
	.align		4
.L_35:
        /*0098*/ 	.byte	0x04, 0x17
        /*009a*/ 	.short	(.L_37 - .L_36)
.L_36:
        /*009c*/ 	.word	0x00000000
        /*00a0*/ 	.short	0x0010
        /*00a2*/ 	.short	0x0054
        /*00a4*/ 	.byte	0x00, 0xf0, 0x11, 0x00


	//----- nvinfo : EIATTR_KPARAM_INFO
	.align		4
.L_37:
        /*00a8*/ 	.byte	0x04, 0x17
        /*00aa*/ 	.short	(.L_39 - .L_38)
.L_38:
        /*00ac*/ 	.word	0x00000000
        /*00b0*/ 	.short	0x000f
        /*00b2*/ 	.short	0x0050
        /*00b4*/ 	.byte	0x00, 0xf0, 0x11, 0x00


	//----- nvinfo : EIATTR_KPARAM_INFO
	.align		4
.L_39:
        /*00b8*/ 	.byte	0x04, 0x17
        /*00ba*/ 	.short	(.L_41 - .L_40)
.L_40:
        /*00bc*/ 	.word	0x00000000
        /*00c0*/ 	.short	0x000e
        /*00c2*/ 	.short	0x004c
        /*00c4*/ 	.byte	0x00, 0xf0, 0x11, 0x00


	//----- nvinfo : EIATTR_KPARAM_INFO
	.align		4
.L_41:
        /*00c8*/ 	.byte	0x04, 0x17
        /*00ca*/ 	.short	(.L_43 - .L_42)
.L_42:
        /*00cc*/ 	.word	0x00000000
        /*00d0*/ 	.short	0x000d
        /*00d2*/ 	.short	0x0048
        /*00d4*/ 	.byte	0x00, 0xf0, 0x11, 0x00


	//----- nvinfo : EIATTR_KPARAM_INFO
	.align		4
.L_43:
        /*00d8*/ 	.byte	0x04, 0x17
        /*00da*/ 	.short	(.L_45 - .L_44)
.L_44:
        /*00dc*/ 	.word	0x00000000
        /*00e0*/ 	.short	0x000c
        /*00e2*/ 	.short	0x0044
        /*00e4*/ 	.byte	0x00, 0xf0, 0x11, 0x00


	//----- nvinfo : EIATTR_KPARAM_INFO
	.align		4
.L_45:
        /*00e8*/ 	.byte	0x04, 0x17
        /*00ea*/ 	.short	(.L_47 - .L_46)
.L_46:
        /*00ec*/ 	.word	0x00000000
        /*00f0*/ 	.short	0x000b
        /*00f2*/ 	.short	0x0040
        /*00f4*/ 	.byte	0x00, 0xf0, 0x11, 0x00


	//----- nvinfo : EIATTR_KPARAM_INFO
	.align		4
.L_47:
        /*00f8*/ 	.byte	0x04, 0x17
        /*00fa*/ 	.short	(.L_49 - .L_48)
.L_48:
        /*00fc*/ 	.word	0x00000000
        /*0100*/ 	.short	0x000a
        /*0102*/ 	.short	0x003c
        /*0104*/ 	.byte	0x00, 0xf0, 0x11, 0x00


	//----- nvinfo : EIATTR_KPARAM_INFO
	.align		4
.L_49:
        /*0108*/ 	.byte	0x04, 0x17
        /*010a*/ 	.short	(.L_51 - .L_50)
.L_50:
        /*010c*/ 	.word	0x00000000
        /*0110*/ 	.short	0x0009
        /*0112*/ 	.short	0x0038
        /*0114*/ 	.byte	0x00, 0xf0, 0x11, 0x00


	//----- nvinfo : EIATTR_KPARAM_INFO
	.align		4
.L_51:
        /*0118*/ 	.byte	0x04, 0x17
        /*011a*/ 	.short	(.L_53 - .L_52)
.L_52:
        /*011c*/ 	.word	0x00000000
        /*0120*/ 	.short	0x0008
        /*0122*/ 	.short	0x0034
        /*0124*/ 	.byte	0x00, 0xf0, 0x11, 0x00


	//----- nvinfo : EIATTR_KPARAM_INFO
	.align		4
.L_53:
        /*0128*/ 	.byte	0x04, 0x17
        /*012a*/ 	.short	(.L_55 - .L_54)
.L_54:
        /*012c*/ 	.word	0x00000000
        /*0130*/ 	.short	0x0007
        /*0132*/ 	.short	0x0030
        /*0134*/ 	.byte	0x00, 0xf0, 0x11, 0x00


	//----- nvinfo : EIATTR_KPARAM_INFO
	.align		4
.L_55:
        /*0138*/ 	.byte	0x04, 0x17
        /*013a*/ 	.short	(.L_57 - .L_56)
.L_56:
        /*013c*/ 	.word	0x00000000
        /*0140*/ 	.short	0x0006
        /*0142*/ 	.short	0x002c
        /*0144*/ 	.byte	0x00, 0xf0, 0x11, 0x00


	//----- nvinfo : EIATTR_KPARAM_INFO
	.align		4
.L_57:
        /*0148*/ 	.byte	0x04, 0x17
        /*014a*/ 	.short	(.L_59 - .L_58)
.L_58:
        /*014c*/ 	.word	0x00000000
        /*0150*/ 	.short	0x0005
        /*0152*/ 	.short	0x0028
        /*0154*/ 	.byte	0x00, 0xf0, 0x11, 0x00


	//----- nvinfo : EIATTR_KPARAM_INFO
	.align		4
.L_59:
        /*0158*/ 	.byte	0x04, 0x17
        /*015a*/ 	.short	(.L_61 - .L_60)
.L_60:
        /*015c*/ 	.word	0x00000000
        /*0160*/ 	.short	0x0004
        /*0162*/ 	.short	0x0020
        /*0164*/ 	.byte	0x00, 0xf4, 0x21, 0x00


	//----- nvinfo : EIATTR_KPARAM_INFO
	.align		4
.L_61:
        /*0168*/ 	.byte	0x04, 0x17
        /*016a*/ 	.short	(.L_63 - .L_62)
.L_62:
        /*016c*/ 	.word	0x00000000
        /*0170*/ 	.short	0x0003
        /*0172*/ 	.short	0x0018
        /*0174*/ 	.byte	0x00, 0xf4, 0x21, 0x00


	//----- nvinfo : EIATTR_KPARAM_INFO
	.align		4
.L_63:
        /*0178*/ 	.byte	0x04, 0x17
        /*017a*/ 	.short	(.L_65 - .L_64)
.L_64:
        /*017c*/ 	.word	0x00000000
        /*0180*/ 	.short	0x0002
        /*0182*/ 	.short	0x0010
        /*0184*/ 	.byte	0x00, 0xf4, 0x21, 0x00


	//----- nvinfo : EIATTR_KPARAM_INFO
	.align		4
.L_65:
        /*0188*/ 	.byte	0x04, 0x17
        /*018a*/ 	.short	(.L_67 - .L_66)
.L_66:
        /*018c*/ 	.word	0x00000000
        /*0190*/ 	.short	0x0001
        /*0192*/ 	.short	0x0008
        /*0194*/ 	.byte	0x00, 0xf4, 0x21, 0x00


	//----- nvinfo : EIATTR_KPARAM_INFO
	.align		4
.L_67:
        /*0198*/ 	.byte	0x04, 0x17
        /*019a*/ 	.short	(.L_69 - .L_68)
.L_68:
        /*019c*/ 	.word	0x00000000
        /*01a0*/ 	.short	0x0000
        /*01a2*/ 	.short	0x0000
        /*01a4*/ 	.byte	0x00, 0xf4, 0x21, 0x00


	//----- nvinfo : EIATTR_AT_ENTRY_FRAGMENTS
	.align		4
.L_69:
        /*01a8*/ 	.byte	0x04, 0x4f
        /*01aa*/ 	.short	(.L_71 - .L_70)


	//   ....[0]....
.L_70:
        /*01ac*/ 	.word	0x00000004


	//----- nvinfo : EIATTR_RESERVED_SMEM_USED
	.align		4
.L_71:
        /*01b0*/ 	.byte	0x01, 0x41
	.zero		2


	//----- nvinfo : EIATTR_SPARSE_MMA_MASK
	.align		4
        /*01b4*/ 	.byte	0x03, 0x50
        /*01b6*/ 	.short	0x0000


	//----- nvinfo : EIATTR_TCGEN05_1CTA_USED
	.align		4
        /*01b8*/ 	.byte	0x01, 0x51
	.zero		2


	//----- nvinfo : EIATTR_MAXREG_COUNT
	.align		4
        /*01bc*/ 	.byte	0x03, 0x1b
        /*01be*/ 	.short	0x00ff


	//----- nvinfo : EIATTR_NUM_BARRIERS
	.align		4
        /*01c0*/ 	.byte	0x02, 0x4c
        /*01c2*/ 	.byte	0x01
	.zero		1


	//----- nvinfo : EIATTR_INT_WARP_WIDE_INSTR_OFFSETS
	.align		4
        /*01c4*/ 	.byte	0x04, 0x31
        /*01c6*/ 	.short	(.L_73 - .L_72)


	//   ....[0]....
.L_72:
        /*01c8*/ 	.word	0x00000ca0


	//   ....[1]....
        /*01cc*/ 	.word	0x00000cb0


	//   ....[2]....
        /*01d0*/ 	.word	0x00000f50


	//   ....[3]....
        /*01d4*/ 	.word	0x00000ff0


	//   ....[4]....
        /*01d8*/ 	.word	0x00002590


	//   ....[5]....
        /*01dc*/ 	.word	0x00004860


	//   ....[6]....
        /*01e0*/ 	.word	0x000048b0


	//----- nvinfo : EIATTR_COOP_GROUP_MASK_REGIDS
	.align		4
.L_73:
        /*01e4*/ 	.byte	0x04, 0x29
        /*01e6*/ 	.short	(.L_75 - .L_74)


	//   ....[0]....
.L_74:
        /*01e8*/ 	.word	0xffffffff


	//   ....[1]....
        /*01ec*/ 	.word	0xffffffff


	//   ....[2]....
        /*01f0*/ 	.word	0xffffffff


	//   ....[3]....
        /*01f4*/ 	.word	0xffffffff


	//   ....[4]....
        /*01f8*/ 	.word	0xffffffff


	//   ....[5]....
        /*01fc*/ 	.word	0xffffffff


	//   ....[6]....
        /*0200*/ 	.word	0xffffffff


	//   ....[7]....
        /*0204*/ 	.word	0xffffffff


	//   ....[8]....
        /*0208*/ 	.word	0xffffffff


	//   ....[9]....
        /*020c*/ 	.word	0xffffffff


	//   ....[10]....
        /*0210*/ 	.word	0xffffffff


	//   ....[11]....
        /*0214*/ 	.word	0xffffffff


	//----- nvinfo : EIATTR_COOP_GROUP_INSTR_OFFSETS
	.align		4
.L_75:
        /*0218*/ 	.byte	0x04, 0x28
        /*021a*/ 	.short	(.L_77 - .L_76)


	//   ....[0]....
.L_76:
        /*021c*/ 	.word	0x00000050


	//   ....[1]....
        /*0220*/ 	.word	0x00000310


	//   ....[2]....
        /*0224*/ 	.word	0x00001660


	//   ....[3]....
        /*0228*/ 	.word	0x000018e0


	//   ....[4]....
        /*022c*/ 	.word	0x00001b50


	//   ....[5]....
        /*0230*/ 	.word	0x00001ba0


	//   ....[6]....
        /*0234*/ 	.word	0x00002b60


	//   ....[7]....
        /*0238*/ 	.word	0x00002bb0


	//   ....[8]....
        /*023c*/ 	.word	0x00002e40


	//   ....[9]....
        /*0240*/ 	.word	0x00002e90


	//   ....[10]....
        /*0244*/ 	.word	0x000046f0


	//   ....[11]....
        /*0248*/ 	.word	0x00004960


	//----- nvinfo : EIATTR_VRC_CTA_INIT_COUNT
	.align		4
.L_77:
        /*024c*/ 	.byte	0x02, 0x4a
        /*024e*/ 	.byte	0x80
	.zero		1


	//----- nvinfo : EIATTR_MBARRIER_INSTR_OFFSETS
	.align		4
        /*0250*/ 	.byte	0x04, 0x39
        /*0252*/ 	.short	(.L_79 - .L_78)


	//   ....[0]....
.L_78:
        /*0254*/ 	.word	0x00000e40
        /*0258*/ 	.word	0x000000ff
        /*025c*/ 	.word	0x00003000
        /*0260*/ 	.short	0x0100
        /*0262*/ 	.byte	0x0b
	.zero		1


	//   ....[1]....
        /*0264*/ 	.word	0x00000fe0
        /*0268*/ 	.word	0x000000ff
        /*026c*/ 	.word	0x00003008
        /*0270*/ 	.short	0x0100
        /*0272*/ 	.byte	0x0b
	.zero		1


	//   ....[2]....
        /*0274*/ 	.word	0x000010b0
        /*0278*/ 	.word	0x000000ff
        /*027c*/ 	.word	0x00002000
        /*0280*/ 	.short	0x0100
        /*0282*/ 	.byte	0x0b
	.zero		1


	//   ....[3]....
        /*0284*/ 	.word	0x00001290
        /*0288*/ 	.word	0x000000ff
        /*028c*/ 	.word	0x00002000
        /*0290*/ 	.short	0x010a
        /*0292*/ 	.byte	0x0b
	.zero		1


	//   ....[4]....
        /*0294*/ 	.word	0x00001420
        /*0298*/ 	.word	0x000000ff
        /*029c*/ 	.word	0x00002000
        /*02a0*/ 	.short	0x0108
        /*02a2*/ 	.byte	0x0b
	.zero		1


	//   ....[5]....
        /*02a4*/ 	.word	0x000026d0
        /*02a8*/ 	.word	0x000000ff
        /*02ac*/ 	.word	0x00003010
        /*02b0*/ 	.short	0x0100
        /*02b2*/ 	.byte	0x0b
	.zero		1


	//   ....[6]....
        /*02b4*/ 	.word	0x000027e0
        /*02b8*/ 	.word	0x000000ff
        /*02bc*/ 	.word	0x00003010
        /*02c0*/ 	.short	0x010a
        /*02c2*/ 	.byte	0x0b
	.zero		1


	//   ....[7]....
        /*02c4*/ 	.word	0x00002940
        /*02c8*/ 	.word	0x000000ff
        /*02cc*/ 	.word	0x00003010
        /*02d0*/ 	.short	0x0108
        /*02d2*/ 	.byte	0x0b
	.zero		1


	//   ....[8]....
        /*02d4*/ 	.word	0x00002ee0
        /*02d8*/ 	.word	0x000000ff
        /*02dc*/ 	.word	0x00000000
        /*02e0*/ 	.short	0x010a
        /*02e2*/ 	.byte	0x1e
	.zero		1


	//   ....[9]....
        /*02e4*/ 	.word	0x00003510
        /*02e8*/ 	.word	0x000000ff
        /*02ec*/ 	.word	0x00000000
        /*02f0*/ 	.short	0x010a
        /*02f2*/ 	.byte	0x1e
	.zero		1


	//   ....[10]....
        /*02f4*/ 	.word	0x000036a0
        /*02f8*/ 	.word	0x000000ff
        /*02fc*/ 	.word	0x00003000
        /*0300*/ 	.short	0x0108
        /*0302*/ 	.byte	0x0b
	.zero		1


	//   ....[11]....
        /*0304*/ 	.word	0x000037b0
        /*0308*/ 	.word	0x000000ff
        /*030c*/ 	.word	0x00003008
        /*0310*/ 	.short	0x0108
        /*0312*/ 	.byte	0x0b
	.zero		1


	//   ....[12]....
        /*0314*/ 	.word	0x00004980
        /*0318*/ 	.word	0x000000ff
        /*031c*/ 	.word	0x00002000
        /*0320*/ 	.short	0x010a
        /*0322*/ 	.byte	0x0b
	.zero		1


	//   ....[13]....
        /*0324*/ 	.word	0x000049b0
        /*0328*/ 	.word	0x000000ff
        /*032c*/ 	.word	0x00003010
        /*0330*/ 	.short	0x010a
        /*0332*/ 	.byte	0x0b
	.zero		1


	//   ....[14]....
        /*0334*/ 	.word	0x000049e0
        /*0338*/ 	.word	0x000000ff
        /*033c*/ 	.word	0x00000000
        /*0340*/ 	.short	0x010a
        /*0342*/ 	.byte	0x1e
	.zero		1


	//   ....[15]....
        /*0344*/ 	.word	0x00004a10
        /*0348*/ 	.word	0x000000ff
        /*034c*/ 	.word	0x00000000
        /*0350*/ 	.short	0x010a
        /*0352*/ 	.byte	0x1e
	.zero		1


	//----- nvinfo : EIATTR_NUM_MBARRIERS
	.align		4
.L_79:
        /*0354*/ 	.byte	0x03, 0x38
        /*0356*/ 	.short	0xffff


	//----- nvinfo : EIATTR_EXIT_INSTR_OFFSETS
	.align		4
        /*0358*/ 	.byte	0x04, 0x1c
        /*035a*/ 	.short	(.L_81 - .L_80)


	//   ....[0]....
.L_80:
        /*035c*/ 	.word	0x00004970


	//----- nvinfo : EIATTR_REQNTID
	.align		4
.L_81:
        /*0360*/ 	.byte	0x04, 0x10
        /*0362*/ 	.short	(.L_83 - .L_82)
.L_82:
        /*0364*/ 	.word	0x00000100
        /*0368*/ 	.word	0x00000001
        /*036c*/ 	.word	0x00000001


	//----- nvinfo : EIATTR_CRS_STACK_SIZE
	.align		4
.L_83:
        /*0370*/ 	.byte	0x04, 0x1e
        /*0372*/ 	.short	(.L_85 - .L_84)
.L_84:
        /*0374*/ 	.word	0x00000000


	//----- nvinfo : EIATTR_CBANK_PARAM_SIZE
	.align		4
.L_85:
        /*0378*/ 	.byte	0x03, 0x19
        /*037a*/ 	.short	0x0088


	//----- nvinfo : EIATTR_PARAM_CBANK
	.align		4
        /*037c*/ 	.byte	0x04, 0x0a
        /*037e*/ 	.short	(.L_87 - .L_86)
	.align		4
.L_86:
        /*0380*/ 	.word	index@(.nv.constant0.attn_fwd)
        /*0384*/ 	.short	0x0380
        /*0386*/ 	.short	0x0088


	//----- nvinfo : EIATTR_SW_WAR
	.align		4
.L_87:
        /*0388*/ 	.byte	0x04, 0x36
        /*038a*/ 	.short	(.L_89 - .L_88)
.L_88:
        /*038c*/ 	.word	0x00000008
.L_89:


//--------------------- .nv.compat                --------------------------
	.section	.nv.compat,"",@"SHT_CUDA_COMPAT_INFO"
	.align	4
        /*0000*/ 	.byte	0x02, 0x02, 0x02, 0x00, 0x02, 0x05, 0x05, 0x00, 0x02, 0x03, 0x00, 0x00, 0x02, 0x06, 0x01, 0x00


//--------------------- .nv.callgraph             --------------------------
	.section	.nv.callgraph,"",@"SHT_CUDA_CALLGRAPH"
	.align	4
	.sectionentsize	8
	.align		4
        /*0000*/ 	.word	0x00000000
	.align		4
        /*0004*/ 	.word	0xffffffff
	.align		4
        /*0008*/ 	.word	0x00000000
	.align		4
        /*000c*/ 	.word	0xfffffffe
	.align		4
        /*0010*/ 	.word	0x00000000
	.align		4
        /*0014*/ 	.word	0xfffffffd
	.align		4
        /*0018*/ 	.word	0x00000000
	.align		4
        /*001c*/ 	.word	0xfffffffc


//--------------------- .nv.constant4             --------------------------
	.section	.nv.constant4,"a",@progbits
	.align	8
	.align		8
.nv.constant4:
        /*0000*/ 	.dword	_$_str


//--------------------- .text.attn_fwd            --------------------------
	.section	.text.attn_fwd,"ax",@progbits
	.align	128
        .global         attn_fwd
        .type           attn_fwd,@function
        .size           attn_fwd,(.L_x_30 - attn_fwd)
        .other          attn_fwd,@"STO_CUDA_ENTRY STV_DEFAULT"
attn_fwd:
.text.attn_fwd:
[----:B------:R-:W0:Y:S01]  /*0000*/  LDC R1, c[0x0][0x37c] ;  /* 0x0000df00ff017b82 */ /* 0x000e220000000800 */
[----:B------:R-:W1:Y:S02]  /*0010*/  S2R R0, SR_TID.X ;  /* 0x0000000000007919 */ /* 0x000e640000002100 */
[----:B-1----:R-:W-:-:S13]  /*0020*/  ISETP.GE.U32.AND P3, PT, R0, 0x20, PT ;  /* 0x000000200000780c */ /* 0x002fda0003f66070 */
[----:B------:R-:W-:Y:S05]  /*0030*/  @P3 BRA `(.L_x_0) ;  /* 0x0000000000b83947 */ /* 0x000fea0003800000 */
[----:B------:R-:W1:Y:S01]  /*0040*/  S2UR UR6, SR_CgaCtaId ;  /* 0x00000000000679c3 */ /* 0x000e620000008800 */
[----:B------:R-:W-:Y:S01]  /*0050*/  NOP ;  /* 0x0000000000007918 */ /* 0x000fe20000000000 */
[----:B------:R-:W-:Y:S02]  /*0060*/  UMOV UR4, 0x40 ;  /* 0x0000004000047882 */ /* 0x000fe40000000000 */
[----:B-1----:R-:W-:-:S09]  /*0070*/  ULEA UR4, UR6, UR4, 0x18 ;  /* 0x0000000406047291 */ /* 0x002fd2000f8ec0ff */
[----:B------:R-:W1:Y:S01]  /*0080*/  LDS.U8 R2, [UR4] ;  /* 0x00000004ff027984 */ /* 0x000e620008000000 */
[----:B------:R-:W-:Y:S02]  /*0090*/  UMOV UR4, 0x400 ;  /* 0x0000040000047882 */ /* 0x000fe40000000000 */
[----:B------:R-:W-:Y:S01]  /*00a0*/  ULEA UR4, UR6, UR4, 0x18 ;  /* 0x0000000406047291 */ /* 0x000fe2000f8ec0ff */
[----:B-1----:R-:W-:-:S13]  /*00b0*/  ISETP.NE.AND P0, PT, R2, RZ, PT ;  /* 0x000000ff0200720c */ /* 0x002fda0003f05270 */
[----:B------:R-:W-:Y:S05]  /*00c0*/  @P0 BRA `(.L_x_1) ;  /* 0x00000000007c0947 */ /* 0x000fea0003800000 */
[----:B------:R-:W-:-:S13]  /*00d0*/  ELECT P0, URZ, PT ;  /* 0x0000000000ff782f */ /* 0x000fda0003800000 */
[----:B------:R-:W-:Y:S05]  /*00e0*/  @!P0 BRA `(.L_x_2) ;  /* 0x0000000000848947 */ /* 0x000fea0003800000 */
[----:B------:R-:W-:Y:S01]  /*00f0*/  UMOV UR5, 0x2 ;  /* 0x0000000200057882 */ /* 0x000fe20000000000 */
[----:B------:R-:W-:Y:S02]  /*0100*/  IMAD.MOV.U32 R5, RZ, RZ, 0x1 ;  /* 0x00000001ff057424 */ /* 0x000fe400078e00ff */
[----:B------:R-:W-:Y:S02]  /*0110*/  IMAD.MOV.U32 R3, RZ, RZ, 0x3 ;  /* 0x00000003ff037424 */ /* 0x000fe400078e00ff */
[----:B------:R-:W-:Y:S04]  /*0120*/  DEPBAR.LE SB1, 0x36 ;  /* 0x00009d800000791a */ /* 0x000fe80000000000 */
[----:B------:R-:W1:Y:S02]  /*0130*/  UTCATOMSWS.FIND_AND_SET.ALIGN UP0, UR5, UR5 ;  /* 0x00000005000575e3 */ /* 0x000e640008000800 */
[----:B-1----:R-:W-:-:S04]  /*0140*/  PLOP3.LUT P0, PT, PT, PT, UP0, 0x80, 0x8 ;  /* 0x000000000008781c */ /* 0x002fc80003f0f008 */
[----:B------:R-:W-:-:S04]  /*0150*/  SEL R2, RZ, 0xffffffff, !P0 ;  /* 0xffffffffff027807 */ /* 0x000fc80004000000 */
[----:B------:R-:W-:Y:S01]  /*0160*/  ISETP.NE.AND P0, PT, R2, RZ, PT ;  /* 0x000000ff0200720c */ /* 0x000fe20003f05270 */
[----:B------:R-:W-:-:S12]  /*0170*/  IMAD.U32 R2, RZ, RZ, UR5 ;  /* 0x00000005ff027e24 */ /* 0x000fd8000f8e00ff */
[----:B------:R-:W-:Y:S05]  /*0180*/  @P0 BRA `(.L_x_3) ;  /* 0x0000000000240947 */ /* 0x000fea0003800000 */
.L_x_4:
[----:B------:R-:W-:Y:S05]  /*0190*/  NANOSLEEP 0x64 ;  /* 0x000000640000795d */ /* 0x000fea0003800000 */
[----:B------:R-:W-:-:S05]  /*01a0*/  UMOV UR5, 0x2 ;  /* 0x0000000200057882 */ /* 0x000fca0000000000 */
[----:B------:R-:W-:Y:S04]  /*01b0*/  DEPBAR.LE SB1, 0x36 ;  /* 0x00009d800000791a */ /* 0x000fe80000000000 */
[----:B------:R-:W1:Y:S02]  /*01c0*/  UTCATOMSWS.FIND_AND_SET.ALIGN UP0, UR5, UR5 ;  /* 0x00000005000575e3 */ /* 0x000e640008000800 */
[----:B-1----:R-:W-:-:S04]  /*01d0*/  PLOP3.LUT P0, PT, PT, PT, UP0, 0x80, 0x8 ;  /* 0x000000000008781c */ /* 0x002fc80003f0f008 */
[----:B------:R-:W-:-:S04]  /*01e0*/  SEL R2, RZ, 0xffffffff, !P0 ;  /* 0xffffffffff027807 */ /* 0x000fc80004000000 */
[----:B------:R-:W-:Y:S01]  /*01f0*/  ISETP.NE.AND P0, PT, R2, RZ, PT ;  /* 0x000000ff0200720c */ /* 0x000fe20003f05270 */
[----:B------:R-:W-:-:S12]  /*0200*/  IMAD.U32 R2, RZ, RZ, UR5 ;  /* 0x00000005ff027e24 */ /* 0x000fd8000f8e00ff */
[----:B------:R-:W-:Y:S05]  /*0210*/  @!P0 BRA `(.L_x_4) ;  /* 0xfffffffc00dc8947 */ /* 0x000fea000383ffff */
.L_x_3:
[C---:B------:R-:W-:Y:S01]  /*0220*/  VIADD R4, R2.reuse, 0x10 ;  /* 0x0000001002047836 */ /* 0x040fe20000000000 */
[----:B------:R-:W-:Y:S01]  /*0230*/  UMOV UR5, 0x50 ;  /* 0x0000005000057882 */ /* 0x000fe20000000000 */
[----:B------:R-:W-:Y:S01]  /*0240*/  SHF.L.U32 R3, R3, R2, RZ ;  /* 0x0000000203037219 */ /* 0x000fe200000006ff */
[----:B------:R-:W-:Y:S01]  /*0250*/  ULEA UR5, UR6, UR5, 0x18 ;  /* 0x0000000506057291 */ /* 0x000fe2000f8ec0ff */
[----:B------:R-:W-:Y:S01]  /*0260*/  IMAD.SHL.U32 R2, R2, 0x20, RZ ;  /* 0x0000002002027824 */ /* 0x000fe200078e00ff */
[----:B------:R-:W-:-:S04]  /*0270*/  SHF.L.U32 R4, R5, R4, RZ ;  /* 0x0000000405047219 */ /* 0x000fc800000006ff */
[----:B------:R-:W-:-:S05]  /*0280*/  LOP3.LUT R3, R4, R3, RZ, 0xfc, !PT ;  /* 0x0000000304037212 */ /* 0x000fca00078efcff */
[----:B------:R1:W-:Y:S04]  /*0290*/  ATOMS.OR RZ, [UR5], R3 ;  /* 0x00000003ffff798c */ /* 0x0003e8000b000005 */
[----:B------:R1:W-:Y:S01]  /*02a0*/  STS [UR4], R2 ;  /* 0x00000002ff007988 */ /* 0x0003e20008000804 */
[----:B------:R-:W-:Y:S05]  /*02b0*/  BRA `(.L_x_2) ;  /* 0x0000000000107947 */ /* 0x000fea0003800000 */
.L_x_1:
[----:B------:R-:W-:Y:S01]  /*02c0*/  IMAD.MOV.U32 R3, RZ, RZ, -0x1 ;  /* 0xffffffffff037424 */ /* 0x000fe200078e00ff */
[----:B------:R-:W-:-:S04]  /*02d0*/  MOV R2, 0x300 ;  /* 0x0000030000027802 */ /* 0x000fc80000000f00 */
[----:B------:R1:W-:Y:S03]  /*02e0*/  STS [UR4], R3 ;  /* 0x00000003ff007988 */ /* 0x0003e60008000804 */
[----:B01----:R-:W-:Y:S05]  /*02f0*/  CALL.REL.NOINC `($__internal_1_$__cuda_sm10x_tcgen05_guardrail_trap_phase_invalid_during_alloc) ;  /* 0x0000004400dc7944 */ /* 0x003fea0003c00000 */
.L_x_2:
[----:B------:R-:W-:Y:S05]  /*0300*/  WARPSYNC.ALL ;  /* 0x0000000000007948 */ /* 0x000fea0003800000 */
[----:B------:R-:W-:Y:S01]  /*0310*/  NOP ;  /* 0x0000000000007918 */ /* 0x000fe20000000000 */
.L_x_0:
[----:B------:R-:W2:Y:S01]  /*0320*/  S2R R25, SR_CTAID.X ;  /* 0x0000000000197919 */ /* 0x000ea20000002500 */
[----:B------:R-:W3:Y:S01]  /*0330*/  S2UR UR10, SR_CTAID.Y ;  /* 0x00000000000a79c3 */ /* 0x000ee20000002600 */
[----:B------:R-:W3:Y:S01]  /*0340*/  LDCU.64 UR4, c[0x0][0x3b0] ;  /* 0x00007600ff0477ac */ /* 0x000ee20008000a00 */
[----:B------:R-:W-:Y:S02]  /*0350*/  SHF.R.U32.HI R10, RZ, 0x6, R0 ;  /* 0x00000006ff0a7819 */ /* 0x000fe40000011600 */
[----:B------:R-:W-:Y:S01]  /*0360*/  LEA.HI R8, R0, 0xc, RZ, 0x1a ;  /* 0x0000000c00087811 */ /* 0x000fe200078fd0ff */
[----:B------:R-:W-:Y:S01]  /*0370*/  UMOV UR11, 0x400 ;  /* 0x00000400000b7882 */ /* 0x000fe20000000000 */
[----:B------:R-:W-:Y:S01]  /*0380*/  SGXT.U32 R10, R10, 0x2 ;  /* 0x000000020a0a781a */ /* 0x000fe20000000000 */
[----:B------:R-:W4:Y:S01]  /*0390*/  LDCU.64 UR24, c[0x0][0x358] ;  /* 0x00006b00ff1877ac */ /* 0x000f220008000a00 */
[----:B------:R-:W1:Y:S08]  /*03a0*/  S2UR UR6, SR_CgaCtaId ;  /* 0x00000000000679c3 */ /* 0x000e700000008800 */
[----:B------:R-:W0:Y:S08]  /*03b0*/  LDC R24, c[0x0][0x3b8] ;  /* 0x0000ee00ff187b82 */ /* 0x000e300000000800 */
[----:B------:R-:W4:Y:S01]  /*03c0*/  LDC.64 R36, c[0x0][0x380] ;  /* 0x0000e000ff247b82 */ /* 0x000f220000000a00 */
[----:B---3--:R-:W-:Y:S01]  /*03d0*/  UIMAD UR4, UR10, UR4, URZ ;  /* 0x000000040a0472a4 */ /* 0x008fe2000f8e02ff */
[----:B--2---:R-:W-:Y:S01]  /*03e0*/  IMAD.SHL.U32 R25, R25, 0x40, RZ ;  /* 0x0000004019197824 */ /* 0x004fe200078e00ff */
[----:B-1----:R-:W-:-:S05]  /*03f0*/  ULEA UR11, UR6, UR11, 0x18 ;  /* 0x0000000b060b7291 */ /* 0x002fca000f8ec0ff */
[----:B------:R-:W-:Y:S01]  /*0400*/  BAR.SYNC.DEFER_BLOCKING 0x0 ;  /* 0x0000000000007b1d */ /* 0x000fe20000010000 */
[----:B------:R-:W-:Y:S01]  /*0410*/  LOP3.LUT R2, R25, 0x3f, R0, 0xf8, !PT ;  /* 0x0000003f19027812 */ /* 0x000fe200078ef800 */
[----:B0-----:R-:W-:-:S04]  /*0420*/  IMAD R5, R10, R24, RZ ;  /* 0x000000180a057224 */ /* 0x001fc800078e02ff */
[----:B------:R-:W-:Y:S01]  /*0430*/  IMAD R3, R2, UR5, RZ ;  /* 0x0000000502037c24 */ /* 0x000fe2000f8e02ff */
[----:B------:R-:W-:Y:S01]  /*0440*/  USHF.R.S32.HI UR5, URZ, 0x1f, UR4 ;  /* 0x0000001fff057899 */ /* 0x000fe20008011404 */
[----:B------:R-:W-:-:S03]  /*0450*/  IMAD R9, R24, 0x4, R5 ;  /* 0x0000000418097824 */ /* 0x000fc600078e0205 */
[----:B------:R-:W-:Y:S01]  /*0460*/  SHF.R.S32.HI R4, RZ, 0x1f, R3 ;  /* 0x0000001fff047819 */ /* 0x000fe20000011403 */
[----:B------:R-:W-:Y:S01]  /*0470*/  IMAD R11, R24, 0x4, R9 ;  /* 0x00000004180b7824 */ /* 0x000fe200078e0209 */
[----:B----4-:R-:W-:Y:S01]  /*0480*/  IADD3 R36, P0, P1, R3, UR4, R36 ;  /* 0x0000000403247c10 */ /* 0x010fe2000f91e024 */
[----:B------:R-:W-:Y:S01]  /*0490*/  IMAD R13, R8, R24, RZ ;  /* 0x00000018080d7224 */ /* 0x000fe200078e02ff */
[----:B------:R-:W0:Y:S02]  /*04a0*/  LDS R34, [UR11] ;  /* 0x0000000bff227984 */ /* 0x000e240008000800 */
[----:B------:R-:W-:Y:S01]  /*04b0*/  IADD3.X R38, PT, PT, R4, UR5, R37, P0, P1 ;  /* 0x0000000504267c10 */ /* 0x000fe200087e2425 */
[----:B------:R-:W1:Y:S01]  /*04c0*/  LDCU UR4, c[0x0][0x3c8] ;  /* 0x00007900ff0477ac */ /* 0x000e620008000800 */
[----:B------:R-:W-:Y:S01]  /*04d0*/  BAR.SYNC.DEFER_BLOCKING 0x0 ;  /* 0x0000000000007b1d */ /* 0x000fe20000010000 */
[-C--:B------:R-:W-:Y:S02]  /*04e0*/  IADD3 R4, P0, PT, R5, R36.reuse, RZ ;  /* 0x0000002405047210 */ /* 0x080fe40007f1e0ff */
[----:B------:R-:W-:-:S02]  /*04f0*/  IADD3 R6, P1, PT, R11, R36, RZ ;  /* 0x000000240b067210 */ /* 0x000fc40007f3e0ff */
[----:B------:R-:W-:Y:S02]  /*0500*/  LEA.HI.X.SX32 R5, R5, R38, 0x1, P0 ;  /* 0x0000002605057211 */ /* 0x000fe400000f0eff */
[----:B------:R-:W-:Y:S02]  /*0510*/  LEA.HI R12, R0, 0x1c, RZ, 0x1a ;  /* 0x0000001c000c7811 */ /* 0x000fe400078fd0ff */
[----:B------:R-:W-:Y:S02]  /*0520*/  IADD3 R14, P0, PT, R9, R36, RZ ;  /* 0x00000024090e7210 */ /* 0x000fe40007f1e0ff */
[----:B------:R-:W-:Y:S01]  /*0530*/  LEA.HI.X.SX32 R7, R11, R38, 0x1, P1 ;  /* 0x000000260b077211 */ /* 0x000fe200008f0eff */
[----:B------:R-:W-:Y:S01]  /*0540*/  IMAD R18, R12, R24, RZ ;  /* 0x000000180c127224 */ /* 0x000fe200078e02ff */
[----:B------:R-:W-:Y:S02]  /*0550*/  LEA.HI.X.SX32 R15, R9, R38, 0x1, P0 ;  /* 0x00000026090f7211 */ /* 0x000fe400000f0eff */
[----:B------:R-:W-:-:S02]  /*0560*/  IADD3 R16, P1, PT, R13, R36, RZ ;  /* 0x000000240d107210 */ /* 0x000fc40007f3e0ff */
[C---:B------:R-:W-:Y:S02]  /*0570*/  LEA.HI R9, R0.reuse, 0x3c, RZ, 0x1a ;  /* 0x0000003c00097811 */ /* 0x040fe400078fd0ff */
[----:B------:R-:W-:Y:S02]  /*0580*/  LEA.HI R3, R0, 0x2c, RZ, 0x1a ;  /* 0x0000002c00037811 */ /* 0x000fe400078fd0ff */
[----:B------:R-:W-:Y:S01]  /*0590*/  LEA.HI.X.SX32 R17, R13, R38, 0x1, P1 ;  /* 0x000000260d117211 */ /* 0x000fe200008f0eff */
[----:B------:R-:W-:Y:S01]  /*05a0*/  IMAD R13, R9, R24, RZ ;  /* 0x00000018090d7224 */ /* 0x000fe200078e02ff */
[----:B------:R-:W-:Y:S01]  /*05b0*/  IADD3 R26, P0, PT, R18, R36, RZ ;  /* 0x00000024121a7210 */ /* 0x000fe20007f1e0ff */
[----:B------:R-:W-:Y:S01]  /*05c0*/  IMAD R19, R3, R24, RZ ;  /* 0x0000001803137224 */ /* 0x000fe200078e02ff */
[----:B------:R-:W5:Y:S01]  /*05d0*/  LDG.E.U8 R4, desc[UR24][R4.64] ;  /* 0x0000001804047981 */ /* 0x000f62000c1e1100 */
[----:B------:R-:W-:Y:S01]  /*05e0*/  IMAD R3, R24, 0x8, R11 ;  /* 0x0000000818037824 */ /* 0x000fe200078e020b */
[----:B------:R-:W-:-:S02]  /*05f0*/  LEA.HI.X.SX32 R27, R18, R38, 0x1, P0 ;  /* 0x00000026121b7211 */ /* 0x000fc400000f0eff */
[-C--:B------:R-:W-:Y:S01]  /*0600*/  IADD3 R30, P0, PT, R13, R36.reuse, RZ ;  /* 0x000000240d1e7210 */ /* 0x080fe20007f1e0ff */
[----:B------:R-:W5:Y:S01]  /*0610*/  LDG.E.U8 R6, desc[UR24][R6.64] ;  /* 0x0000001806067981 */ /* 0x000f62000c1e1100 */
[----:B------:R-:W-:Y:S02]  /*0620*/  IADD3 R28, P1, PT, R19, R36, RZ ;  /* 0x00000024131c7210 */ /* 0x000fe40007f3e0ff */
[----:B------:R-:W-:Y:S01]  /*0630*/  LEA.HI.X.SX32 R31, R13, R38, 0x1, P0 ;  /* 0x000000260d1f7211 */ /* 0x000fe200000f0eff */
[----:B------:R-:W5:Y:S01]  /*0640*/  LDG.E.U8 R9, desc[UR24][R26.64] ;  /* 0x000000181a097981 */ /* 0x000f62000c1e1100 */
[----:B------:R-:W-:-:S03]  /*0650*/  IADD3 R18, P0, PT, R3, R36, RZ ;  /* 0x0000002403127210 */ /* 0x000fc60007f1e0ff */
[----:B------:R2:W5:Y:S01]  /*0660*/  LDG.E.U8 R5, desc[UR24][R14.64] ;  /* 0x000000180e057981 */ /* 0x000562000c1e1100 */
[-C--:B------:R-:W-:Y:S02]  /*0670*/  LEA.HI.X.SX32 R29, R19, R38.reuse, 0x1, P1 ;  /* 0x00000026131d7211 */ /* 0x080fe400008f0eff */
[----:B------:R-:W-:Y:S01]  /*0680*/  LEA.HI.X.SX32 R19, R3, R38, 0x1, P0 ;  /* 0x0000002603137211 */ /* 0x000fe200000f0eff */
[----:B------:R3:W5:Y:S04]  /*0690*/  LDG.E.U8 R7, desc[UR24][R16.64] ;  /* 0x0000001810077981 */ /* 0x000768000c1e1100 */
[----:B------:R4:W5:Y:S01]  /*06a0*/  LDG.E.U8 R11, desc[UR24][R28.64] ;  /* 0x000000181c0b7981 */ /* 0x000962000c1e1100 */
[----:B--2---:R-:W-:-:S03]  /*06b0*/  IMAD R14, R24, 0x4, R3 ;  /* 0x00000004180e7824 */ /* 0x004fc600078e0203 */
[----:B------:R2:W5:Y:S01]  /*06c0*/  LDG.E.U8 R13, desc[UR24][R30.64] ;  /* 0x000000181e0d7981 */ /* 0x000562000c1e1100 */
[----:B------:R-:W-:Y:S01]  /*06d0*/  IMAD R3, R24, 0x4, R14 ;  /* 0x0000000418037824 */ /* 0x000fe200078e020e */
[----:B------:R-:W-:-:S04]  /*06e0*/  IADD3 R20, P0, PT, R14, R36, RZ ;  /* 0x000000240e147210 */ /* 0x000fc80007f1e0ff */
[----:B------:R-:W-:Y:S01]  /*06f0*/  LEA.HI.X.SX32 R21, R14, R38, 0x1, P0 ;  /* 0x000000260e157211 */ /* 0x000fe200000f0eff */
[C---:B---3--:R-:W-:Y:S01]  /*0700*/  IMAD R16, R24.reuse, 0x8, R3 ;  /* 0x0000000818107824 */ /* 0x048fe200078e0203 */
[C---:B------:R-:W-:Y:S01]  /*0710*/  IADD3 R22, P0, PT, R3.reuse, R36, RZ ;  /* 0x0000002403167210 */ /* 0x040fe20007f1e0ff */
[----:B------:R3:W5:Y:S03]  /*0720*/  LDG.E.U8 R14, desc[UR24][R18.64] ;  /* 0x00000018120e7981 */ /* 0x000766000c1e1100 */
[----:B------:R-:W-:Y:S01]  /*0730*/  LEA.HI.X.SX32 R23, R3, R38, 0x1, P0 ;  /* 0x0000002603177211 */ /* 0x000fe200000f0eff */
[----:B------:R-:W-:Y:S01]  /*0740*/  IMAD R3, R24, 0x4, R16 ;  /* 0x0000000418037824 */ /* 0x000fe200078e0210 */
[-C--:B------:R-:W-:Y:S01]  /*0750*/  IADD3 R26, P0, PT, R16, R36.reuse, RZ ;  /* 0x00000024101a7210 */ /* 0x080fe20007f1e0ff */
[----:B------:R0:W5:Y:S02]  /*0760*/  LDG.E.U8 R15, desc[UR24][R20.64] ;  /* 0x00000018140f7981 */ /* 0x000164000c1e1100 */
[----:B------:R-:W-:Y:S01]  /*0770*/  IMAD R17, R24, 0x4, R3 ;  /* 0x0000000418117824 */ /* 0x000fe200078e0203 */
[----:B----4-:R-:W-:-:S04]  /*0780*/  IADD3 R28, P1, PT, R3, R36, RZ ;  /* 0x00000024031c7210 */ /* 0x010fc80007f3e0ff */
[-C--:B------:R-:W-:Y:S01]  /*0790*/  LEA.HI.X.SX32 R29, R3, R38.reuse, 0x1, P1 ;  /* 0x00000026031d7211 */ /* 0x080fe200008f0eff */
[----:B------:R-:W-:Y:S01]  /*07a0*/  IMAD R3, R24, 0x8, R17 ;  /* 0x0000000818037824 */ /* 0x000fe200078e0211 */
[----:B------:R-:W-:Y:S02]  /*07b0*/  LEA.HI.X.SX32 R27, R16, R38, 0x1, P0 ;  /* 0x00000026101b7211 */ /* 0x000fe400000f0eff */
[C---:B--2---:R-:W-:Y:S01]  /*07c0*/  IADD3 R30, P0, PT, R17.reuse, R36, RZ ;  /* 0x00000024111e7210 */ /* 0x044fe20007f1e0ff */
[C---:B---3--:R-:W-:Y:S01]  /*07d0*/  IMAD R19, R24.reuse, 0x4, R3 ;  /* 0x0000000418137824 */ /* 0x048fe200078e0203 */
[----:B------:R2:W5:Y:S02]  /*07e0*/  LDG.E.U8 R16, desc[UR24][R22.64] ;  /* 0x0000001816107981 */ /* 0x000564000c1e1100 */
[----:B------:R-:W-:Y:S01]  /*07f0*/  LEA.HI.X.SX32 R31, R17, R38, 0x1, P0 ;  /* 0x00000026111f7211 */ /* 0x000fe200000f0eff */
[----:B------:R-:W-:Y:S01]  /*0800*/  IMAD R24, R24, 0x4, R19 ;  /* 0x0000000418187824 */ /* 0x000fe200078e0213 */
[-C--:B0-----:R-:W-:Y:S01]  /*0810*/  IADD3 R20, P0, PT, R3, R36.reuse, RZ ;  /* 0x0000002403147210 */ /* 0x081fe20007f1e0ff */
[----:B------:R0:W5:Y:S01]  /*0820*/  LDG.E.U8 R17, desc[UR24][R28.64] ;  /* 0x000000181c117981 */ /* 0x000162000c1e1100 */
[----:B------:R-:W-:-:S02]  /*0830*/  IADD3 R32, P1, PT, R19, R36, RZ ;  /* 0x0000002413207210 */ /* 0x000fc40007f3e0ff */
[----:B------:R-:W-:Y:S01]  /*0840*/  LEA.HI.X.SX32 R21, R3, R38, 0x1, P0 ;  /* 0x0000002603157211 */ /* 0x000fe200000f0eff */
[----:B------:R-:W5:Y:S01]  /*0850*/  LDG.E.U8 R18, desc[UR24][R26.64] ;  /* 0x000000181a127981 */ /* 0x000f62000c1e1100 */
[C---:B--2---:R-:W-:Y:S02]  /*0860*/  IADD3 R22, P0, PT, R24.reuse, R36, RZ ;  /* 0x0000002418167210 */ /* 0x044fe40007f1e0ff */
[-C--:B------:R-:W-:Y:S01]  /*0870*/  LEA.HI.X.SX32 R33, R19, R38.reuse, 0x1, P1 ;  /* 0x0000002613217211 */ /* 0x080fe200008f0eff */
[----:B------:R-:W0:Y:S01]  /*0880*/  LDC.64 R36, c[0x0][0x388] ;  /* 0x0000e200ff247b82 */ /* 0x000e220000000a00 */
[----:B------:R-:W-:Y:S01]  /*0890*/  LEA.HI.X.SX32 R23, R24, R38, 0x1, P0 ;  /* 0x0000002618177211 */ /* 0x000fe200000f0eff */
[----:B------:R-:W5:Y:S01]  /*08a0*/  LDG.E.U8 R48, desc[UR24][R30.64] ;  /* 0x000000181e307981 */ /* 0x000f62000c1e1100 */
[----:B------:R-:W-:-:S03]  /*08b0*/  LOP3.LUT R3, R0, 0x3f, RZ, 0xc0, !PT ;  /* 0x0000003f00037812 */ /* 0x000fc600078ec0ff */
[----:B------:R2:W5:Y:S02]  /*08c0*/  LDG.E.U8 R24, desc[UR24][R20.64] ;  /* 0x0000001814187981 */ /* 0x000564000c1e1100 */
[----:B------:R-:W3:Y:S01]  /*08d0*/  LDC.64 R38, c[0x0][0x3c0] ;  /* 0x0000f000ff267b82 */ /* 0x000ee20000000a00 */
[----:B-1----:R-:W-:Y:S01]  /*08e0*/  IMAD R19, R3, UR4, RZ ;  /* 0x0000000403137c24 */ /* 0x002fe2000f8e02ff */
[----:B------:R1:W5:Y:S04]  /*08f0*/  LDG.E.U8 R27, desc[UR24][R32.64] ;  /* 0x00000018201b7981 */ /* 0x000368000c1e1100 */
[----:B------:R4:W5:Y:S01]  /*0900*/  LDG.E.U8 R22, desc[UR24][R22.64] ;  /* 0x0000001816167981 */ /* 0x000962000c1e1100 */
[----:B---3--:R-:W-:Y:S02]  /*0910*/  IMAD R3, R38, UR10, RZ ;  /* 0x0000000a26037c24 */ /* 0x008fe4000f8e02ff */
[----:B------:R-:W-:-:S03]  /*0920*/  IMAD R10, R10, R39, RZ ;  /* 0x000000270a0a7224 */ /* 0x000fc600078e02ff */
[----:B0-----:R-:W-:Y:S02]  /*0930*/  IADD3 R29, P0, P1, R19, R36, R3 ;  /* 0x00000024131d7210 */ /* 0x001fe4000791e003 */
[----:B------:R-:W-:Y:S02]  /*0940*/  SHF.R.S32.HI R19, RZ, 0x1f, R19 ;  /* 0x0000001fff137819 */ /* 0x000fe40000011413 */
[----:B--2---:R-:W-:-:S04]  /*0950*/  SHF.R.S32.HI R20, RZ, 0x1f, R3 ;  /* 0x0000001fff147819 */ /* 0x004fc80000011403 */
[----:B-1----:R-:W-:Y:S01]  /*0960*/  IADD3.X R33, PT, PT, R19, R37, R20, P0, P1 ;  /* 0x0000002513217210 */ /* 0x002fe200007e2414 */
[C---:B------:R-:W-:Y:S02]  /*0970*/  IMAD R20, R39.reuse, 0x4, R10 ;  /* 0x0000000427147824 */ /* 0x040fe400078e020a */
[-C--:B------:R-:W-:Y:S02]  /*0980*/  IMAD R19, R8, R39.reuse, RZ ;  /* 0x0000002708137224 */ /* 0x080fe400078e02ff */
[C---:B------:R-:W-:Y:S01]  /*0990*/  IMAD R8, R39.reuse, 0x4, R20 ;  /* 0x0000000427087824 */ /* 0x040fe200078e0214 */
[----:B------:R-:W-:Y:S01]  /*09a0*/  SHF.R.S32.HI R3, RZ, 0x7, R0 ;  /* 0x00000007ff037819 */ /* 0x000fe20000011400 */
[----:B------:R-:W-:Y:S01]  /*09b0*/  IMAD R21, R12, R39, RZ ;  /* 0x000000270c157224 */ /* 0x000fe200078e02ff */
[----:B------:R-:W-:Y:S01]  /*09c0*/  IADD3 R46, P0, PT, R10, R29, RZ ;  /* 0x0000001d0a2e7210 */ /* 0x000fe20007f1e0ff */
[----:B------:R-:W-:Y:S01]  /*09d0*/  IMAD R12, R39, 0x8, R8 ;  /* 0x00000008270c7824 */ /* 0x000fe200078e0208 */
[----:B------:R-:W-:-:S02]  /*09e0*/  SGXT R3, R3, 0x1 ;  /* 0x000000010303781a */ /* 0x000fc40000000200 */
[----:B------:R-:W-:Y:S01]  /*09f0*/  LEA.HI.X.SX32 R47, R10, R33, 0x1, P0 ;  /* 0x000000210a2f7211 */ /* 0x000fe200000f0eff */
[----:B------:R-:W-:Y:S01]  /*0a00*/  IMAD R10, R39, 0x4, R12 ;  /* 0x00000004270a7824 */ /* 0x000fe200078e020c */
[----:B----4-:R-:W-:Y:S02]  /*0a10*/  LOP3.LUT R23, R3, 0x90, RZ, 0xc0, !PT ;  /* 0x0000009003177812 */ /* 0x010fe400078ec0ff */
[-C--:B------:R-:W-:Y:S01]  /*0a20*/  IADD3 R40, P1, PT, R19, R29.reuse, RZ ;  /* 0x0000001d13287210 */ /* 0x080fe20007f3e0ff */
[----:B------:R-:W-:Y:S01]  /*0a30*/  IMAD R3, R39, 0x4, R10 ;  /* 0x0000000427037824 */ /* 0x000fe200078e020a */
[-C--:B------:R-:W-:Y:S02]  /*0a40*/  IADD3 R30, P2, PT, R21, R29.reuse, RZ ;  /* 0x0000001d151e7210 */ /* 0x080fe40007f5e0ff */
[----:B------:R-:W-:Y:S02]  /*0a50*/  IADD3 R44, P0, PT, R20, R29, RZ ;  /* 0x0000001d142c7210 */ /* 0x000fe40007f1e0ff */
[----:B------:R-:W-:-:S02]  /*0a60*/  SHF.R.U32.HI R26, RZ, 0x5, R0 ;  /* 0x00000005ff1a7819 */ /* 0x000fc40000011600 */
[----:B------:R-:W-:Y:S02]  /*0a70*/  R2UR UR29, R34 ;  /* 0x00000000221d72ca */ /* 0x000fe400000e0000 */
[-C--:B------:R-:W-:Y:S02]  /*0a80*/  LEA.HI.X.SX32 R41, R19, R33.reuse, 0x1, P1 ;  /* 0x0000002113297211 */ /* 0x080fe400008f0eff */
[-C--:B------:R-:W-:Y:S02]  /*0a90*/  LEA.HI.X.SX32 R31, R21, R33.reuse, 0x1, P2 ;  /* 0x00000021151f7211 */ /* 0x080fe400010f0eff */
[----:B------:R-:W-:Y:S02]  /*0aa0*/  LEA.HI.X.SX32 R45, R20, R33, 0x1, P0 ;  /* 0x00000021142d7211 */ /* 0x000fe400000f0eff */
[-C--:B------:R-:W-:Y:S02]  /*0ab0*/  IADD3 R42, P0, PT, R8, R29.reuse, RZ ;  /* 0x0000001d082a7210 */ /* 0x080fe40007f1e0ff */
[----:B------:R-:W-:-:S02]  /*0ac0*/  IADD3 R36, P1, PT, R12, R29, RZ ;  /* 0x0000001d0c247210 */ /* 0x000fc40007f3e0ff */
[-C--:B------:R-:W-:Y:S02]  /*0ad0*/  IADD3 R34, P2, PT, R10, R29.reuse, RZ ;  /* 0x0000001d0a227210 */ /* 0x080fe40007f5e0ff */
[----:B------:R-:W-:Y:S02]  /*0ae0*/  IADD3 R32, P4, PT, R3, R29, RZ ;  /* 0x0000001d03207210 */ /* 0x000fe40007f9e0ff */
[----:B------:R-:W-:Y:S02]  /*0af0*/  R2UR UR21, R26 ;  /* 0x000000001a1572ca */ /* 0x000fe400000e0000 */
[-C--:B------:R-:W-:Y:S02]  /*0b00*/  LEA.HI.X.SX32 R43, R8, R33.reuse, 0x1, P0 ;  /* 0x00000021082b7211 */ /* 0x080fe400000f0eff */
[-C--:B------:R-:W-:Y:S02]  /*0b10*/  LEA.HI.X.SX32 R37, R12, R33.reuse, 0x1, P1 ;  /* 0x000000210c257211 */ /* 0x080fe400008f0eff */
[----:B------:R-:W-:-:S02]  /*0b20*/  LEA.HI.X.SX32 R35, R10, R33, 0x1, P2 ;  /* 0x000000210a237211 */ /* 0x000fc400010f0eff */
[----:B------:R-:W-:Y:S02]  /*0b30*/  LEA.HI.X.SX32 R33, R3, R33, 0x1, P4 ;  /* 0x0000002103217211 */ /* 0x000fe400020f0eff */
[----:B------:R-:W-:Y:S01]  /*0b40*/  LOP3.LUT R21, R23, 0x7f, R0, 0x78, !PT ;  /* 0x0000007f17157812 */ /* 0x000fe200078e7800 */
[----:B------:R-:W-:Y:S06]  /*0b50*/  @P3 BRA `(.L_x_5) ;  /* 0x0000000000183947 */ /* 0x000fec0003800000 */
[----:B------:R-:W-:Y:S01]  /*0b60*/  ELECT P0, URZ, PT ;  /* 0x0000000000ff782f */ /* 0x000fe20003800000 */
[----:B------:R-:W-:Y:S01]  /*0b70*/  IMAD.MOV.U32 R3, RZ, RZ, 0x1 ;  /* 0x00000001ff037424 */ /* 0x000fe200078e00ff */
[----:B------:R-:W-:Y:S01]  /*0b80*/  UMOV UR4, 0x40 ;  /* 0x0000004000047882 */ /* 0x000fe20000000000 */
[----:B------:R-:W-:Y:S01]  /*0b90*/  UVIRTCOUNT.DEALLOC.SMPOOL 0x80 ;  /* 0x000000800000784c */ /* 0x000fe20000000000 */
[----:B------:R-:W-:-:S09]  /*0ba0*/  ULEA UR4, UR6, UR4, 0x18 ;  /* 0x0000000406047291 */ /* 0x000fd2000f8ec0ff */
[----:B------:R0:W-:Y:S03]  /*0bb0*/  @P0 STS.U8 [UR4], R3 ;  /* 0x00000003ff000988 */ /* 0x0001e60008000004 */
.L_x_5:
[----:B------:R-:W-:Y:S01]  /*0bc0*/  USHF.L.U32 UR4, UR21, 0x15, URZ ;  /* 0x0000001515047899 */ /* 0x000fe200080006ff */
[----:B------:R-:W-:Y:S01]  /*0bd0*/  LOP3.LUT R20, R21, 0x20, RZ, 0x3c, !PT ;  /* 0x0000002015147812 */ /* 0x000fe200078e3cff */
[----:B------:R-:W-:Y:S01]  /*0be0*/  ULOP3.LUT UR14, UR21, 0x4, URZ, 0xc0, !UPT ;  /* 0x00000004150e7892 */ /* 0x000fe2000f8ec0ff */
[----:B------:R-:W-:Y:S01]  /*0bf0*/  LOP3.LUT P4, RZ, R0, 0xff, RZ, 0xc0, !PT ;  /* 0x000000ff00ff7812 */ /* 0x000fe2000788c0ff */
[----:B------:R-:W-:Y:S01]  /*0c00*/  ULOP3.LUT UR6, UR4, 0x600000, URZ, 0xc0, !UPT ;  /* 0x0060000004067892 */ /* 0x000fe2000f8ec0ff */
[----:B-----5:R1:W-:Y:S01]  /*0c10*/  STS.U8 [R21+UR11], R4 ;  /* 0x0000000415007988 */ /* 0x0203e2000800000b */
[----:B0-----:R-:W-:Y:S01]  /*0c20*/  VIADD R3, R25, 0x40 ;  /* 0x0000004019037836 */ /* 0x001fe20000000000 */
[----:B------:R-:W-:Y:S01]  /*0c30*/  UMOV UR4, 0x1 ;  /* 0x0000000100047882 */ /* 0x000fe20000000000 */
[----:B------:R-:W-:Y:S01]  /*0c40*/  UIADD3 UR13, UPT, UPT, UR29, UR6, URZ ;  /* 0x000000061d0d7290 */ /* 0x000fe2000fffe0ff */
[----:B------:R0:W-:Y:S02]  /*0c50*/  STS.U8 [R21+UR11+0x200], R6 ;  /* 0x0002000615007988 */ /* 0x0001e4000800000b */
[----:B------:R-:W-:Y:S01]  /*0c60*/  ISETP.GT.AND P1, PT, R3, RZ, PT ;  /* 0x000000ff0300720c */ /* 0x000fe20003f24270 */
[----:B------:R-:W-:Y:S01]  /*0c70*/  ULEA UR13, UR14, UR13, 0x3 ;  /* 0x0000000d0e0d7291 */ /* 0x000fe2000f8e18ff */
[----:B------:R-:W-:Y:S04]  /*0c80*/  STS.U8 [R21+UR11+0x400], R14 ;  /* 0x0004000e15007988 */ /* 0x000fe8000800000b */
[----:B------:R-:W-:Y:S01]  /*0c90*/  STS.U8 [R21+UR11+0x600], R16 ;  /* 0x0006001015007988 */ /* 0x000fe2000800000b */
[----:B------:R-:W-:Y:S01]  /*0ca0*/  VOTEU.ALL UP0, P4 ;  /* 0x0000000000ff7886 */ /* 0x000fe20002000000 */
[----:B------:R-:W-:Y:S01]  /*0cb0*/  VOTEU.ALL UP1, P4 ;  /* 0x0000000000ff7886 */ /* 0x000fe20002020000 */
[----:B-1----:R-:W-:Y:S01]  /*0cc0*/  PRMT R4, RZ, 0x7610, R4 ;  /* 0x00007610ff047816 */ /* 0x002fe20000000004 */
[----:B------:R-:W-:Y:S01]  /*0cd0*/  STS.U8 [R21+UR11+0x800], R18 ;  /* 0x0008001215007988 */ /* 0x000fe2000800000b */
[----:B0-----:R-:W-:Y:S01]  /*0ce0*/  PRMT R6, RZ, 0x7610, R6 ;  /* 0x00007610ff067816 */ /* 0x001fe20000000006 */
[----:B------:R-:W-:-:S04]  /*0cf0*/  @!UP0 UIADD3 UR8, UPT, UPT, -UR4, 0x100000, URZ ;  /* 0x0010000004088890 */ /* 0x000fc8000fffe1ff */
[----:B------:R-:W-:Y:S02]  /*0d00*/  @!UP0 USHF.L.U32 UR9, UR8, 0xb, URZ ;  /* 0x0000000b08098899 */ /* 0x000fe400080006ff */
[----:B------:R-:W-:Y:S01]  /*0d10*/  @!UP0 USHF.L.U32 UR8, UR8, 0x1, URZ ;  /* 0x0000000108088899 */ /* 0x000fe200080006ff */
[----:B------:R-:W-:Y:S04]  /*0d20*/  STS.U8 [R21+UR11+0xa00], R48 ;  /* 0x000a003015007988 */ /* 0x000fe8000800000b */
[----:B------:R-:W-:Y:S04]  /*0d30*/  STS.U8 [R21+UR11+0xc00], R24 ;  /* 0x000c001815007988 */ /* 0x000fe8000800000b */
[----:B------:R-:W-:Y:S04]  /*0d40*/  STS.U8 [R21+UR11+0xe00], R22 ;  /* 0x000e001615007988 */ /* 0x000fe8000800000b */
[----:B------:R0:W-:Y:S04]  /*0d50*/  STS.U8 [R20+UR11+0x100], R5 ;  /* 0x0001000514007988 */ /* 0x0001e8000800000b */
[----:B------:R-:W-:Y:S04]  /*0d60*/  STS.U8 [R20+UR11+0x500], R15 ;  /* 0x0005000f14007988 */ /* 0x000fe8000800000b */
[----:B------:R-:W-:Y:S04]  /*0d70*/  STS.U8 [R20+UR11+0x900], R17 ;  /* 0x0009001114007988 */ /* 0x000fe8000800000b */
[----:B------:R-:W-:Y:S04]  /*0d80*/  STS.U8 [R20+UR11+0xd00], R27 ;  /* 0x000d001b14007988 */ /* 0x000fe8000800000b */
[----:B------:R1:W-:Y:S04]  /*0d90*/  STS.U8 [R20+UR11+0x300], R7 ;  /* 0x0003000714007988 */ /* 0x0003e8000800000b */
[----:B------:R2:W-:Y:S04]  /*0da0*/  STS.U8 [R20+UR11+0x700], R9 ;  /* 0x0007000914007988 */ /* 0x0005e8000800000b */
[----:B------:R3:W-:Y:S04]  /*0db0*/  STS.U8 [R20+UR11+0xb00], R11 ;  /* 0x000b000b14007988 */ /* 0x0007e8000800000b */
[----:B------:R4:W-:Y:S01]  /*0dc0*/  STS.U8 [R20+UR11+0xf00], R13 ;  /* 0x000f000d14007988 */ /* 0x0009e2000800000b */
[----:B------:R-:W-:Y:S01]  /*0dd0*/  STTM.16dp32bit_t0_t15.x16 tmem[UR13], RZ ;  /* 0x000000ff000079ed */ /* 0x000fe20008a0000d */
[----:B------:R-:W-:Y:S01]  /*0de0*/  STTM.16dp32bit_t16_t31.x16 tmem[UR13+0x10], RZ ;  /* 0x000010ff000079ed */ /* 0x000fe20008a2000d */
[----:B------:R-:W0:Y:S02]  /*0df0*/  FENCE.VIEW.ASYNC.T ;  /* 0x00000000000073c6 */ /* 0x000e240000000200 */
[----:B0-----:R-:W-:Y:S01]  /*0e00*/  BAR.SYNC.DEFER_BLOCKING 0x0 ;  /* 0x0000000000007b1d */ /* 0x001fe20000010000 */
[----:B------:R-:W-:-:S02]  /*0e10*/  PRMT R8, RZ, 0x7610, R8 ;  /* 0x00007610ff087816 */ /* 0x000fc40000000008 */
[----:B------:R-:W-:-:S03]  /*0e20*/  PRMT R10, RZ, 0x7610, R10 ;  /* 0x00007610ff0a7816 */ /* 0x000fc6000000000a */
[----:B------:R-:W0:Y:S02]  /*0e30*/  FENCE.VIEW.ASYNC.S ;  /* 0x00000000000073c6 */ /* 0x000e240000000000 */
[----:B0-----:R0:W0:Y:S02]  /*0e40*/  @!UP1 SYNCS.EXCH.64 URZ, [UR11+0x3000], UR8 ;  /* 0x003000080bff95b2 */ /* 0x0010240008000100 */
[----:B0-----:R-:W-:Y:S01]  /*0e50*/  BAR.SYNC.DEFER_BLOCKING 0x0 ;  /* 0x0000000000007b1d */ /* 0x001fe20000010000 */
[----:B------:R-:W-:Y:S02]  /*0e60*/  PRMT R5, RZ, 0x7610, R5 ;  /* 0x00007610ff057816 */ /* 0x000fe40000000005 */
[----:B-1----:R-:W-:Y:S02]  /*0e70*/  PRMT R7, RZ, 0x7610, R7 ;  /* 0x00007610ff077816 */ /* 0x002fe40000000007 */
[----:B--2---:R-:W-:Y:S02]  /*0e80*/  PRMT R9, RZ, 0x7610, R9 ;  /* 0x00007610ff097816 */ /* 0x004fe40000000009 */
[----:B---3--:R-:W-:Y:S01]  /*0e90*/  PRMT R11, RZ, 0x7610, R11 ;  /* 0x00007610ff0b7816 */ /* 0x008fe2000000000b */
[----:B------:R-:W2:Y:S04]  /*0ea0*/  @P1 LDG.E.U8 R4, desc[UR24][R46.64] ;  /* 0x000000182e041981 */ /* 0x000ea8000c1e1100 */
[----:B------:R-:W3:Y:S04]  /*0eb0*/  @P1 LDG.E.U8 R6, desc[UR24][R42.64] ;  /* 0x000000182a061981 */ /* 0x000ee8000c1e1100 */
[----:B------:R-:W4:Y:S04]  /*0ec0*/  @P1 LDG.E.U8 R8, desc[UR24][R36.64] ;  /* 0x0000001824081981 */ /* 0x000f28000c1e1100 */
[----:B------:R-:W4:Y:S04]  /*0ed0*/  @P1 LDG.E.U8 R10, desc[UR24][R32.64] ;  /* 0x00000018200a1981 */ /* 0x000f28000c1e1100 */
[----:B------:R-:W4:Y:S04]  /*0ee0*/  @P1 LDG.E.U8 R5, desc[UR24][R44.64] ;  /* 0x000000182c051981 */ /* 0x000f28000c1e1100 */
[----:B------:R-:W4:Y:S04]  /*0ef0*/  @P1 LDG.E.U8 R7, desc[UR24][R40.64] ;  /* 0x0000001828071981 */ /* 0x000f28000c1e1100 */
[----:B------:R-:W4:Y:S04]  /*0f00*/  @P1 LDG.E.U8 R9, desc[UR24][R34.64] ;  /* 0x0000001822091981 */ /* 0x000f28000c1e1100 */
[----:B------:R-:W4:Y:S01]  /*0f10*/  @P1 LDG.E.U8 R11, desc[UR24][R30.64] ;  /* 0x000000181e0b1981 */ /* 0x000f22000c1e1100 */
[----:B------:R-:W-:-:S04]  /*0f20*/  @!UP0 UIADD3 UR8, UPT, UPT, -UR4, 0x100000, URZ ;  /* 0x0010000004088890 */ /* 0x000fc8000fffe1ff */
[----:B------:R-:W-:Y:S02]  /*0f30*/  @!UP0 USHF.L.U32 UR9, UR8, 0xb, URZ ;  /* 0x0000000b08098899 */ /* 0x000fe400080006ff */
[----:B------:R-:W-:Y:S01]  /*0f40*/  @!UP0 USHF.L.U32 UR8, UR8, 0x1, URZ ;  /* 0x0000000108088899 */ /* 0x000fe200080006ff */
[----:B------:R-:W-:Y:S01]  /*0f50*/  VOTEU.ALL UP1, P4 ;  /* 0x0000000000ff7886 */ /* 0x000fe20002020000 */
[----:B------:R-:W-:-:S04]  /*0f60*/  @!UP0 UIADD3 UR4, UPT, UPT, -UR4, 0x100000, URZ ;  /* 0x0010000004048890 */ /* 0x000fc8000fffe1ff */
[----:B------:R-:W-:Y:S02]  /*0f70*/  @!UP0 USHF.L.U32 UR5, UR4, 0xb, URZ ;  /* 0x0000000b04058899 */ /* 0x000fe400080006ff */
[----:B------:R-:W-:Y:S02]  /*0f80*/  @!UP0 USHF.L.U32 UR4, UR4, 0x1, URZ ;  /* 0x0000000104048899 */ /* 0x000fe400080006ff */
[----:B------:R-:W-:Y:S01]  /*0f90*/  UIADD3 UR12, UPT, UPT, UR29, 0x100000, URZ ;  /* 0x001000001d0c7890 */ /* 0x000fe2000fffe0ff */
[----:B------:R-:W-:Y:S01]  /*0fa0*/  ISETP.EQ.U32.AND P2, PT, RZ, UR21, P1 ;  /* 0x00000015ff007c0c */ /* 0x000fe20008f42070 */
[----:B------:R-:W-:Y:S02]  /*0fb0*/  UIADD3 UR20, UPT, UPT, UR11, 0x2000, URZ ;  /* 0x000020000b147890 */ /* 0x000fe4000fffe0ff */
[----:B------:R-:W-:-:S04]  /*0fc0*/  UIADD3 UR6, UPT, UPT, UR6, UR12, URZ ;  /* 0x0000000c06067290 */ /* 0x000fc8000fffe0ff */
[----:B------:R-:W-:Y:S01]  /*0fd0*/  ULEA UR14, UR14, UR6, 0x2 ;  /* 0x000000060e0e7291 */ /* 0x000fe2000f8e10ff */
[----:B------:R0:W1:Y:S01]  /*0fe0*/  @!UP1 SYNCS.EXCH.64 URZ, [UR11+0x3008], UR8 ;  /* 0x003008080bff95b2 */ /* 0x0000620008000100 */
[----:B------:R-:W-:Y:S01]  /*0ff0*/  VOTEU.ALL UP1, P4 ;  /* 0x0000000000ff7886 */ /* 0x000fe20002020000 */
[----:B--2---:R0:W-:Y:S04]  /*1000*/  STS.U8 [R21+UR11+0x1800], R4 ;  /* 0x0018000415007988 */ /* 0x0041e8000800000b */
[----:B---3--:R0:W-:Y:S04]  /*1010*/  STS.U8 [R21+UR11+0x1a00], R6 ;  /* 0x001a000615007988 */ /* 0x0081e8000800000b */
[----:B----4-:R0:W-:Y:S04]  /*1020*/  STS.U8 [R21+UR11+0x1c00], R8 ;  /* 0x001c000815007988 */ /* 0x0101e8000800000b */
[----:B------:R0:W-:Y:S04]  /*1030*/  STS.U8 [R21+UR11+0x1e00], R10 ;  /* 0x001e000a15007988 */ /* 0x0001e8000800000b */
[----:B------:R0:W-:Y:S04]  /*1040*/  STS.U8 [R20+UR11+0x1900], R5 ;  /* 0x0019000514007988 */ /* 0x0001e8000800000b */
[----:B------:R0:W-:Y:S04]  /*1050*/  STS.U8 [R20+UR11+0x1b00], R7 ;  /* 0x001b000714007988 */ /* 0x0001e8000800000b */
[----:B------:R0:W-:Y:S04]  /*1060*/  STS.U8 [R20+UR11+0x1d00], R9 ;  /* 0x001d000914007988 */ /* 0x0001e8000800000b */
[----:B------:R0:W-:Y:S01]  /*1070*/  STS.U8 [R20+UR11+0x1f00], R11 ;  /* 0x001f000b14007988 */ /* 0x0001e2000800000b */
[----:B-1----:R1:W-:Y:S06]  /*1080*/  MEMBAR.ALL.CTA ;  /* 0x0000000000007992 */ /* 0x0023ec0000008000 */
[----:B-1----:R-:W-:Y:S04]  /*1090*/  FENCE.VIEW.ASYNC.S ;  /* 0x00000000000073c6 */ /* 0x002fe80000000000 */
[----:B------:R-:W1:Y:S02]  /*10a0*/  FENCE.VIEW.ASYNC.S ;  /* 0x00000000000073c6 */ /* 0x000e640000000000 */
[----:B-1----:R0:W1:Y:S02]  /*10b0*/  @!UP1 SYNCS.EXCH.64 URZ, [UR11+0x2000], UR4 ;  /* 0x002000040bff95b2 */ /* 0x0020640008000100 */
[----:B-1----:R-:W-:Y:S06]  /*10c0*/  BAR.SYNC.DEFER_BLOCKING 0x0 ;  /* 0x0000000000007b1d */ /* 0x002fec0000010000 */
[----:B0-----:R-:W-:Y:S05]  /*10d0*/  @!P2 BRA `(.L_x_6) ;  /* 0x000000000068a947 */ /* 0x001fea0003800000 */
[----:B------:R-:W-:Y:S02]  /*10e0*/  UIADD3 UR4, UPT, UPT, UR11, 0x1800, URZ ;  /* 0x000018000b047890 */ /* 0x000fe4000fffe0ff */
[----:B------:R-:W-:Y:S02]  /*10f0*/  USHF.R.U32.HI UR6, URZ, 0x4, UR11 ;  /* 0x00000004ff067899 */ /* 0x000fe4000801160b */
[----:B------:R-:W-:Y:S02]  /*1100*/  USHF.R.U32.HI UR4, URZ, 0x4, UR4 ;  /* 0x00000004ff047899 */ /* 0x000fe40008011604 */
[----:B------:R-:W-:Y:S02]  /*1110*/  USGXT.U32 UR6, UR6, 0xe ;  /* 0x0000000e0606789a */ /* 0x000fe40008000000 */
[----:B------:R-:W-:Y:S01]  /*1120*/  USGXT.U32 UR8, UR4, 0xe ;  /* 0x0000000e0408789a */ /* 0x000fe20008000000 */
[----:B------:R-:W-:Y:S01]  /*1130*/  UMOV UR16, 0xffffff80 ;  /* 0xffffff8000107882 */ /* 0x000fe20000000000 */
[----:B------:R-:W-:Y:S01]  /*1140*/  UMOV UR17, 0x7fffbfdf ;  /* 0x7fffbfdf00117882 */ /* 0x000fe20000000000 */
[----:B------:R-:W-:Y:S01]  /*1150*/  UMOV UR18, 0xfffffffe ;  /* 0xfffffffe00127882 */ /* 0x000fe20000000000 */
[----:B------:R-:W-:Y:S01]  /*1160*/  UMOV UR19, 0x7fffbfdf ;  /* 0x7fffbfdf00137882 */ /* 0x000fe20000000000 */
[----:B------:R-:W-:Y:S01]  /*1170*/  UMOV UR7, URZ ;  /* 0x000000ff00077c82 */ /* 0x000fe20008000000 */
[----:B------:R-:W-:Y:S01]  /*1180*/  UMOV UR9, URZ ;  /* 0x000000ff00097c82 */ /* 0x000fe20008000000 */
[----:B------:R-:W-:-:S02]  /*1190*/  UIADD3.64 UR16, UPT, UPT, UR6, -UR16, URZ ;  /* 0x8000001006107297 */ /* 0x000fc4000fffe0ff */
[----:B------:R-:W-:Y:S01]  /*11a0*/  UIADD3.64 UR18, UPT, UPT, UR8, -UR18, URZ ;  /* 0x8000001208127297 */ /* 0x000fe2000fffe0ff */
[----:B------:R-:W-:Y:S01]  /*11b0*/  UMOV UR22, 0x0 ;  /* 0x0000000000167882 */ /* 0x000fe20000000000 */
[----:B------:R-:W-:Y:S01]  /*11c0*/  UMOV UR23, 0x4088010 ;  /* 0x0408801000177882 */ /* 0x000fe20000000000 */
[----:B------:R-:W-:Y:S01]  /*11d0*/  UMOV UR4, UR20 ;  /* 0x0000001400047c82 */ /* 0x000fe20008000000 */
[----:B------:R-:W-:Y:S01]  /*11e0*/  UMOV UR5, URZ ;  /* 0x000000ff00057c82 */ /* 0x000fe20008000000 */
[----:B------:R-:W-:Y:S01]  /*11f0*/  UMOV UR7, 0x80004020 ;  /* 0x8000402000077882 */ /* 0x000fe20000000000 */
[----:B------:R-:W-:Y:S01]  /*1200*/  UMOV UR9, 0x80004020 ;  /* 0x8000402000097882 */ /* 0x000fe20000000000 */
[----:B------:R-:W-:Y:S01]  /*1210*/  UMOV UR26, 0x0 ;  /* 0x00000000001a7882 */ /* 0x000fe20000000000 */
[----:B------:R-:W-:Y:S01]  /*1220*/  UMOV UR27, 0x4088010 ;  /* 0x04088010001b7882 */ /* 0x000fe20000000000 */
[----:B------:R-:W-:Y:S01]  /*1230*/  UMOV UR4, UR4 ;  /* 0x0000000400047c82 */ /* 0x000fe20008000000 */
[----:B------:R0:W-:Y:S01]  /*1240*/  UTCQMMA gdesc[UR6], gdesc[UR8], tmem[UR12], tmem[UR22], idesc[UR23], !UPT ;  /* 0x00ff1608060075ea */ /* 0x0001e2000f80030c */
[----:B------:R0:W-:Y:S01]  /*1250*/  UTCQMMA gdesc[UR16], gdesc[UR18], tmem[UR12], tmem[UR26], idesc[UR27], UPT ;  /* 0x00ff1a12100075ea */ /* 0x0001e2000b80030c */
[----:B------:R0:W-:Y:S01]  /*1260*/  UTCBAR [UR4], URZ ;  /* 0x000000ff040073e9 */ /* 0x0001e200080000ff */
[----:B------:R-:W-:Y:S01]  /*1270*/  NOP ;  /* 0x0000000000007918 */ /* 0x000fe20000000000 */
.L_x_6:
[----:B------:R-:W-:Y:S05]  /*1280*/  @!P1 BRA `(.L_x_7) ;  /* 0x0000000000089947 */ /* 0x000fea0003800000 */
[----:B------:R-:W1:Y:S02]  /*1290*/  SYNCS.PHASECHK.TRANS64.TRYWAIT P0, [UR11+0x2000], RZ ;  /* 0x002000ffff0075a7 */ /* 0x000e64000800110b */
[----:B-1----:R-:W-:Y:S05]  /*12a0*/  @!P0 BRA `(.L_x_8) ;  /* 0x0000003400b48947 */ /* 0x002fea0003800000 */
.L_x_7:
[----:B------:R-:W-:Y:S01]  /*12b0*/  BAR.SYNC.DEFER_BLOCKING 0x0 ;  /* 0x0000000000007b1d */ /* 0x000fe20000010000 */
[C---:B------:R-:W-:Y:S02]  /*12c0*/  LOP3.LUT R14, R0.reuse, 0x10, RZ, 0xc0, !PT ;  /* 0x00000010000e7812 */ /* 0x040fe400078ec0ff */
[C---:B------:R-:W-:Y:S02]  /*12d0*/  LOP3.LUT R12, R0.reuse, 0x80, RZ, 0xc0, !PT ;  /* 0x00000080000c7812 */ /* 0x040fe400078ec0ff */
[C---:B------:R-:W-:Y:S01]  /*12e0*/  LOP3.LUT R16, R0.reuse, 0xf, RZ, 0xc0, !PT ;  /* 0x0000000f00107812 */ /* 0x040fe200078ec0ff */
[----:B0-----:R-:W0:Y:S01]  /*12f0*/  LDCU UR4, c[0x0][0x3a8] ;  /* 0x00007500ff0477ac */ /* 0x001e220008000800 */
[----:B------:R-:W-:Y:S01]  /*1300*/  LOP3.LUT R13, R0, 0x60, RZ, 0xc0, !PT ;  /* 0x00000060000d7812 */ /* 0x000fe200078ec0ff */
[----:B------:R-:W-:Y:S01]  /*1310*/  LDTM.16dp32bit_t0_t15.x8 R4, tmem[UR14] ;  /* 0x0000000e000479ee */ /* 0x000fe20008980000 */
[----:B------:R-:W0:Y:S01]  /*1320*/  LDTM.16dp32bit_t16_t31.x8 R4, tmem[UR14+0x8] ;  /* 0x0000080e000479ee */ /* 0x000e2200089a0000 */
[----:B------:R-:W-:Y:S01]  /*1330*/  SHF.R.U32.HI R22, RZ, 0x1, R14 ;  /* 0x00000001ff167819 */ /* 0x000fe2000001160e */
[----:B------:R-:W1:Y:S01]  /*1340*/  LDCU.64 UR26, c[0x0][0x3d0] ;  /* 0x00007a00ff1a77ac */ /* 0x000e620008000a00 */
[----:B------:R-:W-:Y:S01]  /*1350*/  SHF.R.U32.HI R15, RZ, 0x3, R12 ;  /* 0x00000003ff0f7819 */ /* 0x000fe2000001160c */
[----:B------:R-:W2:Y:S01]  /*1360*/  LDC.64 R26, c[0x0][0x390] ;  /* 0x0000e400ff1a7b82 */ /* 0x000ea20000000a00 */
[----:B------:R-:W-:-:S03]  /*1370*/  LEA.HI R28, R13, R16, RZ, 0x1f ;  /* 0x000000100d1c7211 */ /* 0x000fc600078ff8ff */
[----:B------:R-:W-:Y:S02]  /*1380*/  IMAD.IADD R22, R22, 0x1, R15 ;  /* 0x0000000116167824 */ /* 0x000fe400078e020f */
[----:B------:R-:W-:Y:S02]  /*1390*/  IMAD.IADD R23, R25, 0x1, R28 ;  /* 0x0000000119177824 */ /* 0x000fe400078e021c */
[C---:B------:R-:W-:Y:S01]  /*13a0*/  VIADD R16, R22.reuse, 0x2 ;  /* 0x0000000216107836 */ /* 0x040fe20000000000 */
[----:B------:R-:W3:Y:S01]  /*13b0*/  LDC R50, c[0x0][0x3d8] ;  /* 0x0000f600ff327b82 */ /* 0x000ee20000000800 */
[----:B------:R-:W-:Y:S02]  /*13c0*/  VIADD R18, R22, 0x3 ;  /* 0x0000000316127836 */ /* 0x000fe40000000000 */
[----:B------:R-:W-:Y:S01]  /*13d0*/  IMAD.SHL.U32 R28, R28, 0x8, RZ ;  /* 0x000000081c1c7824 */ /* 0x000fe200078e00ff */
[C---:B------:R-:W-:Y:S01]  /*13e0*/  ISETP.GE.AND P0, PT, R23.reuse, R16, PT ;  /* 0x000000101700720c */ /* 0x040fe20003f06270 */
[C---:B------:R-:W-:Y:S01]  /*13f0*/  VIADD R16, R22.reuse, 0x4 ;  /* 0x0000000416107836 */ /* 0x040fe20000000000 */
[C---:B------:R-:W-:Y:S01]  /*1400*/  ISETP.GE.AND P5, PT, R23.reuse, R18, PT ;  /* 0x000000121700720c */ /* 0x040fe20003fa6270 */
[----:B------:R-:W-:Y:S01]  /*1410*/  VIADD R18, R22, 0x5 ;  /* 0x0000000516127836 */ /* 0x000fe20000000000 */
[----:B------:R-:W4:Y:S01]  /*1420*/  @!P4 SYNCS.CCTL.IV [UR11+0x2000] ;  /* 0x00200000ff00c9b1 */ /* 0x000f22000800000b */
[----:B------:R-:W-:Y:S01]  /*1430*/  NOP ;  /* 0x0000000000007918 */ /* 0x000fe20000000000 */
[----:B------:R-:W-:Y:S01]  /*1440*/  ISETP.GE.AND P6, PT, R23, R16, PT ;  /* 0x000000101700720c */ /* 0x000fe20003fc6270 */
[----:B0-----:R-:W-:Y:S01]  /*1450*/  FMUL R7, R7, UR4 ;  /* 0x0000000407077c20 */ /* 0x001fe20008400000 */
[----:B------:R-:W-:Y:S01]  /*1460*/  FMUL R17, R8, UR4 ;  /* 0x0000000408117c20 */ /* 0x000fe20008400000 */
[----:B------:R-:W-:-:S02]  /*1470*/  VIADD R16, R22, 0x6 ;  /* 0x0000000616107836 */ /* 0x000fc40000000000 */
[----:B------:R-:W-:Y:S01]  /*1480*/  FMUL R6, R6, UR4 ;  /* 0x0000000406067c20 */ /* 0x000fe20008400000 */
[----:B------:R-:W-:Y:S01]  /*1490*/  FMUL R15, R5, UR4 ;  /* 0x00000004050f7c20 */ /* 0x000fe20008400000 */
[----:B------:R-:W-:Y:S01]  /*14a0*/  FSEL R8, R7, -INF , P5 ;  /* 0xff80000007087808 */ /* 0x000fe20002800000 */
[----:B------:R-:W-:Y:S01]  /*14b0*/  FMUL R7, R4, UR4 ;  /* 0x0000000404077c20 */ /* 0x000fe20008400000 */
[-C--:B------:R-:W-:Y:S01]  /*14c0*/  ISETP.GE.AND P5, PT, R23, R22.reuse, PT ;  /* 0x000000161700720c */ /* 0x080fe20003fa6270 */
[----:B------:R-:W-:Y:S01]  /*14d0*/  FMUL R9, R9, UR4 ;  /* 0x0000000409097c20 */ /* 0x000fe20008400000 */
[----:B------:R-:W-:Y:S02]  /*14e0*/  FSEL R4, R17, -INF , P6 ;  /* 0xff80000011047808 */ /* 0x000fe40003000000 */
[----:B------:R-:W-:Y:S02]  /*14f0*/  ISETP.GT.AND P6, PT, R23, R22, PT ;  /* 0x000000161700720c */ /* 0x000fe40003fc4270 */
[----:B------:R-:W-:Y:S01]  /*1500*/  FSEL R5, R7, -INF , P5 ;  /* 0xff80000007057808 */ /* 0x000fe20002800000 */
[----:B------:R-:W-:Y:S01]  /*1510*/  FMUL R7, R10, UR4 ;  /* 0x000000040a077c20 */ /* 0x000fe20008400000 */
[----:B------:R-:W-:Y:S01]  /*1520*/  ISETP.GE.AND P5, PT, R23, R16, PT ;  /* 0x000000101700720c */ /* 0x000fe20003fa6270 */
[----:B------:R-:W-:Y:S01]  /*1530*/  FMUL R10, R11, UR4 ;  /* 0x000000040b0a7c20 */ /* 0x000fe20008400000 */
[----:B------:R-:W-:Y:S01]  /*1540*/  FSEL R6, R6, -INF , P0 ;  /* 0xff80000006067808 */ /* 0x000fe20000000000 */
[----:B-1----:R-:W-:Y:S01]  /*1550*/  UIMAD UR4, UR10, UR26, URZ ;  /* 0x0000001a0a0472a4 */ /* 0x002fe2000f8e02ff */
[----:B------:R-:W-:-:S02]  /*1560*/  FSEL R16, R15, -INF , P6 ;  /* 0xff8000000f107808 */ /* 0x000fc40003000000 */
[----:B------:R-:W-:Y:S01]  /*1570*/  ISETP.GE.AND P0, PT, R23, R18, PT ;  /* 0x000000121700720c */ /* 0x000fe20003f06270 */
[----:B------:R-:W-:Y:S01]  /*1580*/  VIADD R18, R22, 0x7 ;  /* 0x0000000716127836 */ /* 0x000fe20000000000 */
[----:B------:R-:W-:Y:S01]  /*1590*/  FMNMX3 R15, R5, R16, R6, !PT ;  /* 0x00000010050f7276 */ /* 0x000fe20007800006 */
[----:B------:R-:W-:Y:S01]  /*15a0*/  USHF.R.S32.HI UR5, URZ, 0x1f, UR4 ;  /* 0x0000001fff057899 */ /* 0x000fe20008011404 */
[----:B------:R-:W-:Y:S02]  /*15b0*/  FSEL R7, R7, -INF , P5 ;  /* 0xff80000007077808 */ /* 0x000fe40002800000 */
[----:B------:R-:W-:Y:S02]  /*15c0*/  ISETP.GE.AND P6, PT, R23, R18, PT ;  /* 0x000000121700720c */ /* 0x000fe40003fc6270 */
[----:B------:R-:W-:Y:S02]  /*15d0*/  FSEL R18, R9, -INF , P0 ;  /* 0xff80000009127808 */ /* 0x000fe40000000000 */
[----:B------:R-:W-:-:S02]  /*15e0*/  FMNMX3 R15, R15, R8, R4, !PT ;  /* 0x000000080f0f7276 */ /* 0x000fc40007800004 */
[----:B------:R-:W-:Y:S02]  /*15f0*/  FSEL R10, R10, -INF , P6 ;  /* 0xff8000000a0a7808 */ /* 0x000fe40003000000 */
[----:B------:R-:W-:Y:S02]  /*1600*/  FMNMX3 R15, R15, R18, R7, !PT ;  /* 0x000000120f0f7276 */ /* 0x000fe40007800007 */
[----:B------:R-:W-:Y:S02]  /*1610*/  LOP3.LUT R11, R0, 0x1f, RZ, 0xc0, !PT ;  /* 0x0000001f000b7812 */ /* 0x000fe400078ec0ff */
[----:B------:R-:W-:Y:S02]  /*1620*/  FMNMX R15, R10, R15, !PT ;  /* 0x0000000f0a0f7209 */ /* 0x000fe40007800000 */
[C---:B------:R-:W-:Y:S01]  /*1630*/  ISETP.GE.U32.AND P5, PT, R11.reuse, 0x10, PT ;  /* 0x000000100b00780c */ /* 0x040fe20003fa6070 */
[----:B------:R-:W-:Y:S01]  /*1640*/  IMAD R9, R11, UR27, RZ ;  /* 0x0000001b0b097c24 */ /* 0x000fe2000f8e02ff */
[----:B------:R-:W-:Y:S01]  /*1650*/  SHF.R.U32.HI R11, RZ, 0x5, R0 ;  /* 0x00000005ff0b7819 */ /* 0x000fe20000011600 */
[----:B------:R-:W0:Y:S03]  /*1660*/  SHFL.BFLY PT, R24, R15, 0x10, 0x1f ;  /* 0x0e001f000f187f89 */ /* 0x000e2600000e0000 */
[----:B--2---:R-:W-:-:S02]  /*1670*/  IADD3 R48, P0, P6, R9, UR4, R26 ;  /* 0x0000000409307c10 */ /* 0x004fc4000fe1e01a */
[----:B------:R-:W-:Y:S02]  /*1680*/  SHF.R.S32.HI R26, RZ, 0x1f, R9 ;  /* 0x0000001fff1a7819 */ /* 0x000fe40000011409 */
[----:B------:R-:W-:Y:S02]  /*1690*/  LOP3.LUT R9, R0, 0xff, RZ, 0xc0, !PT ;  /* 0x000000ff00097812 */ /* 0x000fe400078ec0ff */
[----:B------:R-:W-:Y:S02]  /*16a0*/  IADD3.X R38, PT, PT, R26, UR5, R27, P0, P6 ;  /* 0x000000051a267c10 */ /* 0x000fe400087ec41b */
[----:B------:R-:W-:Y:S02]  /*16b0*/  SHF.R.U32.HI R27, RZ, 0x5, R9 ;  /* 0x00000005ff1b7819 */ /* 0x000fe40000011609 */
[----:B------:R-:W-:Y:S02]  /*16c0*/  ISETP.GE.U32.AND P6, PT, R9, 0x80, PT ;  /* 0x000000800900780c */ /* 0x000fe40003fc6070 */
[----:B------:R-:W-:-:S02]  /*16d0*/  LOP3.LUT R27, R28, 0x4, R27, 0xf8, !PT ;  /* 0x000000041c1b7812 */ /* 0x000fc400078ef81b */
[----:B------:R-:W-:Y:S02]  /*16e0*/  LEA R26, R9, UR11, 0x2 ;  /* 0x0000000b091a7c11 */ /* 0x000fe4000f8e10ff */
[----:B------:R-:W-:Y:S02]  /*16f0*/  SGXT.U32 R11, R11, 0x3 ;  /* 0x000000030b0b781a */ /* 0x000fe40000000000 */
[----:B0-----:R-:W-:-:S03]  /*1700*/  FMNMX R24, R15, R24, !PT ;  /* 0x000000180f187209 */ /* 0x001fc60007800000 */
[----:B---3--:R-:W-:Y:S02]  /*1710*/  IMAD R11, R11, R50, RZ ;  /* 0x000000320b0b7224 */ /* 0x008fe400078e02ff */
[----:B----4-:R-:W-:Y:S01]  /*1720*/  @!P5 STS [R27+UR11+0x1800], R24 ;  /* 0x001800181b00d988 */ /* 0x010fe2000800080b */
[----:B------:R-:W-:Y:S02]  /*1730*/  BAR.SYNC.DEFER_BLOCKING 0x0 ;  /* 0x0000000000007b1d */ /* 0x000fe40000010000 */
[----:B------:R-:W-:Y:S01]  /*1740*/  IADD3 R70, P0, PT, R11, R48, RZ ;  /* 0x000000300b467210 */ /* 0x000fe20007f1e0ff */
[----:B------:R-:W-:-:S03]  /*1750*/  IMAD R15, R50, 0x8, R11 ;  /* 0x00000008320f7824 */ /* 0x000fc600078e020b */
[----:B------:R-:W-:Y:S01]  /*1760*/  LEA.HI.X.SX32 R71, R11, R38, 0x1, P0 ;  /* 0x000000260b477211 */ /* 0x000fe200000f0eff */
[----:B------:R-:W-:Y:S01]  /*1770*/  IMAD R11, R50, 0x8, R15 ;  /* 0x00000008320b7824 */ /* 0x000fe200078e020f */
[----:B------:R-:W-:-:S04]  /*1780*/  IADD3 R68, P0, PT, R15, R48, RZ ;  /* 0x000000300f447210 */ /* 0x000fc80007f1e0ff */
[----:B------:R-:W-:Y:S01]  /*1790*/  LEA.HI.X.SX32 R69, R15, R38, 0x1, P0 ;  /* 0x000000260f457211 */ /* 0x000fe200000f0eff */
[----:B------:R-:W-:Y:S01]  /*17a0*/  IMAD R15, R50, 0x8, R11 ;  /* 0x00000008320f7824 */ /* 0x000fe200078e020b */
[----:B------:R-:W-:-:S04]  /*17b0*/  IADD3 R66, P0, PT, R11, R48, RZ ;  /* 0x000000300b427210 */ /* 0x000fc80007f1e0ff */
[----:B------:R-:W-:Y:S01]  /*17c0*/  LEA.HI.X.SX32 R67, R11, R38, 0x1, P0 ;  /* 0x000000260b437211 */ /* 0x000fe200000f0eff */
[----:B------:R-:W-:Y:S01]  /*17d0*/  IMAD R11, R50, 0x8, R15 ;  /* 0x00000008320b7824 */ /* 0x000fe200078e020f */
[----:B------:R-:W-:-:S04]  /*17e0*/  IADD3 R64, P0, PT, R15, R48, RZ ;  /* 0x000000300f407210 */ /* 0x000fc80007f1e0ff */
[----:B------:R-:W-:Y:S01]  /*17f0*/  LEA.HI.X.SX32 R65, R15, R38, 0x1, P0 ;  /* 0x000000260f417211 */ /* 0x000fe200000f0eff */
[----:B------:R-:W0:Y:S01]  /*1800*/  @!P6 LDS R17, [R26+0x1800] ;  /* 0x001800001a11e984 */ /* 0x000e220000000800 */
        /* <DEDUP_REMOVED lines=8> */
[----:B------:R-:W-:Y:S02]  /*1890*/  LEA.HI.X.SX32 R55, R11, R38, 0x1, P0 ;  /* 0x000000260b377211 */ /* 0x000fe400000f0eff */
[----:B------:R-:W-:-:S04]  /*18a0*/  IADD3 R48, P0, PT, R15, R48, RZ ;  /* 0x000000300f307210 */ /* 0x000fc80007f1e0ff */
[----:B------:R-:W-:Y:S02]  /*18b0*/  LEA.HI.X.SX32 R49, R15, R38, 0x1, P0 ;  /* 0x000000260f317211 */ /* 0x000fe400000f0eff */
[----:B------:R-:W-:-:S04]  /*18c0*/  LOP3.LUT P0, RZ, R0, 0x1, RZ, 0xc0, !PT ;  /* 0x0000000100ff7812 */ /* 0x000fc8000780c0ff */
[----:B------:R-:W-:Y:S01]  /*18d0*/  ISETP.LT.U32.AND P0, PT, R9, 0x80, !P0 ;  /* 0x000000800900780c */ /* 0x000fe20004701070 */
[----:B0-----:R-:W0:Y:S02]  /*18e0*/  SHFL.BFLY PT, R24, R17, 0x1, 0x1f ;  /* 0x0c201f0011187f89 */ /* 0x001e2400000e0000 */
[----:B0-----:R-:W-:-:S10]  /*18f0*/  FMNMX R9, R17, R24, !PT ;  /* 0x0000001811097209 */ /* 0x001fd40007800000 */
[----:B------:R-:W-:Y:S01]  /*1900*/  @P0 STS [R26+0x1800], R9 ;  /* 0x001800091a000388 */ /* 0x000fe20000000800 */
[----:B------:R-:W-:Y:S06]  /*1910*/  BAR.SYNC.DEFER_BLOCKING 0x0 ;  /* 0x0000000000007b1d */ /* 0x000fec0000010000 */
[----:B------:R-:W0:Y:S02]  /*1920*/  LDS R29, [R28+UR11+0x1800] ;  /* 0x0018000b1c1d7984 */ /* 0x000e240008000800 */
[----:B0-----:R-:W-:-:S05]  /*1930*/  FMNMX R29, R29, -INF , !PT ;  /* 0xff8000001d1d7809 */ /* 0x001fca0007800000 */
[--C-:B------:R-:W-:Y:S01]  /*1940*/  FADD R5, R5, -R29.reuse ;  /* 0x8000001d05057221 */ /* 0x100fe20000000000 */
[--C-:B------:R-:W-:Y:S01]  /*1950*/  FADD R16, R16, -R29.reuse ;  /* 0x8000001d10107221 */ /* 0x100fe20000000000 */
[--C-:B------:R-:W-:Y:S01]  /*1960*/  FADD R6, R6, -R29.reuse ;  /* 0x8000001d06067221 */ /* 0x100fe20000000000 */
[--C-:B------:R-:W-:Y:S01]  /*1970*/  FADD R8, R8, -R29.reuse ;  /* 0x8000001d08087221 */ /* 0x100fe20000000000 */
[----:B------:R-:W-:Y:S01]  /*1980*/  FMUL R52, R5, 1.4426950216293334961 ;  /* 0x3fb8aa3b05347820 */ /* 0x000fe20000400000 */
[----:B------:R-:W-:Y:S01]  /*1990*/  FMUL R5, R16, 1.4426950216293334961 ;  /* 0x3fb8aa3b10057820 */ /* 0x000fe20000400000 */
[----:B------:R-:W-:Y:S01]  /*19a0*/  FMUL R6, R6, 1.4426950216293334961 ;  /* 0x3fb8aa3b06067820 */ /* 0x000fe20000400000 */
[--C-:B------:R-:W-:Y:S01]  /*19b0*/  FADD R4, R4, -R29.reuse ;  /* 0x8000001d04047221 */ /* 0x100fe20000000000 */
[----:B------:R-:W-:Y:S01]  /*19c0*/  FMUL R8, R8, 1.4426950216293334961 ;  /* 0x3fb8aa3b08087820 */ /* 0x000fe20000400000 */
[--C-:B------:R-:W-:Y:S01]  /*19d0*/  FADD R18, R18, -R29.reuse ;  /* 0x8000001d12127221 */ /* 0x100fe20000000000 */
[----:B------:R-:W-:Y:S01]  /*19e0*/  MUFU.EX2 R52, R52 ;  /* 0x0000003400347308 */ /* 0x000fe20000000800 */
[----:B------:R-:W-:Y:S01]  /*19f0*/  FMUL R53, R4, 1.4426950216293334961 ;  /* 0x3fb8aa3b04357820 */ /* 0x000fe20000400000 */
[--C-:B------:R-:W-:Y:S01]  /*1a00*/  FADD R7, R7, -R29.reuse ;  /* 0x8000001d07077221 */ /* 0x100fe20000000000 */
[----:B------:R-:W-:Y:S01]  /*1a10*/  FMUL R4, R18, 1.4426950216293334961 ;  /* 0x3fb8aa3b12047820 */ /* 0x000fe20000400000 */
[----:B------:R-:W-:Y:S01]  /*1a20*/  FADD R10, R10, -R29 ;  /* 0x8000001d0a0a7221 */ /* 0x000fe20000000000 */
[----:B------:R-:W-:Y:S01]  /*1a30*/  PRMT R18, RZ, 0x7610, R18 ;  /* 0x00007610ff127816 */ /* 0x000fe20000000012 */
[----:B------:R-:W-:Y:S01]  /*1a40*/  FMUL R7, R7, 1.4426950216293334961 ;  /* 0x3fb8aa3b07077820 */ /* 0x000fe20000400000 */
[----:B------:R-:W-:Y:S06]  /*1a50*/  BAR.SYNC.DEFER_BLOCKING 0x0 ;  /* 0x0000000000007b1d */ /* 0x000fec0000010000 */
[----:B------:R-:W0:Y:S08]  /*1a60*/  MUFU.EX2 R5, R5 ;  /* 0x0000000500057308 */ /* 0x000e300000000800 */
[----:B------:R-:W1:Y:S08]  /*1a70*/  MUFU.EX2 R6, R6 ;  /* 0x0000000600067308 */ /* 0x000e700000000800 */
[----:B------:R2:W3:Y:S01]  /*1a80*/  MUFU.EX2 R9, R8 ;  /* 0x0000000800097308 */ /* 0x0004e20000000800 */
[----:B0-----:R-:W-:-:S07]  /*1a90*/  FADD R11, R52, R5 ;  /* 0x00000005340b7221 */ /* 0x001fce0000000000 */
[----:B------:R-:W0:Y:S01]  /*1aa0*/  MUFU.EX2 R53, R53 ;  /* 0x0000003500357308 */ /* 0x000e220000000800 */
[----:B--2---:R-:W-:Y:S01]  /*1ab0*/  FMUL R8, R10, 1.4426950216293334961 ;  /* 0x3fb8aa3b0a087820 */ /* 0x004fe20000400000 */
[----:B-1----:R-:W-:-:S06]  /*1ac0*/  FADD R10, R6, R11 ;  /* 0x0000000b060a7221 */ /* 0x002fcc0000000000 */
[----:B------:R-:W1:Y:S01]  /*1ad0*/  MUFU.EX2 R4, R4 ;  /* 0x0000000400047308 */ /* 0x000e620000000800 */
[----:B---3--:R-:W-:-:S07]  /*1ae0*/  FADD R10, R9, R10 ;  /* 0x0000000a090a7221 */ /* 0x008fce0000000000 */
[----:B------:R-:W2:Y:S01]  /*1af0*/  MUFU.EX2 R7, R7 ;  /* 0x0000000700077308 */ /* 0x000ea20000000800 */
[----:B0-----:R-:W-:-:S07]  /*1b00*/  FADD R11, R53, R10 ;  /* 0x0000000a350b7221 */ /* 0x001fce0000000000 */
[----:B------:R-:W0:Y:S01]  /*1b10*/  MUFU.EX2 R8, R8 ;  /* 0x0000000800087308 */ /* 0x000e220000000800 */
[----:B-1----:R-:W-:-:S04]  /*1b20*/  FADD R10, R4, R11 ;  /* 0x0000000b040a7221 */ /* 0x002fc80000000000 */
[----:B--2---:R-:W-:-:S04]  /*1b30*/  FADD R11, R7, R10 ;  /* 0x0000000a070b7221 */ /* 0x004fc80000000000 */
[----:B0-----:R-:W-:-:S05]  /*1b40*/  FADD R11, R8, R11 ;  /* 0x0000000b080b7221 */ /* 0x001fca0000000000 */
[----:B------:R-:W0:Y:S02]  /*1b50*/  SHFL.BFLY PT, R10, R11, 0x10, 0x1f ;  /* 0x0e001f000b0a7f89 */ /* 0x000e2400000e0000 */
[----:B0-----:R-:W-:-:S05]  /*1b60*/  FADD R24, R11, R10 ;  /* 0x0000000a0b187221 */ /* 0x001fca0000000000 */
[----:B------:R-:W-:Y:S01]  /*1b70*/  @!P5 STS [R27+UR11+0x1800], R24 ;  /* 0x001800181b00d988 */ /* 0x000fe2000800080b */
[----:B------:R-:W-:Y:S06]  /*1b80*/  BAR.SYNC.DEFER_BLOCKING 0x0 ;  /* 0x0000000000007b1d */ /* 0x000fec0000010000 */
[----:B------:R-:W0:Y:S04]  /*1b90*/  @!P6 LDS R15, [R26+0x1800] ;  /* 0x001800001a0fe984 */ /* 0x000e280000000800 */
[----:B0-----:R-:W0:Y:S02]  /*1ba0*/  SHFL.BFLY PT, R10, R15, 0x1, 0x1f ;  /* 0x0c201f000f0a7f89 */ /* 0x001e2400000e0000 */
[--C-:B0-----:R-:W-:Y:S01]  /*1bb0*/  FADD R17, R15, R10.reuse ;  /* 0x0000000a0f117221 */ /* 0x101fe20000000000 */
[----:B------:R-:W-:-:S04]  /*1bc0*/  PRMT R10, RZ, 0x7610, R10 ;  /* 0x00007610ff0a7816 */ /* 0x000fc8000000000a */
[----:B------:R-:W-:Y:S01]  /*1bd0*/  @P0 STS [R26+0x1800], R17 ;  /* 0x001800111a000388 */ /* 0x000fe20000000800 */
[----:B------:R-:W-:Y:S01]  /*1be0*/  BAR.SYNC.DEFER_BLOCKING 0x0 ;  /* 0x0000000000007b1d */ /* 0x000fe20000010000 */
[----:B------:R-:W-:Y:S02]  /*1bf0*/  PRMT R16, RZ, 0x7610, R16 ;  /* 0x00007610ff107816 */ /* 0x000fe40000000010 */
[----:B------:R-:W-:Y:S02]  /*1c00*/  PRMT R74, RZ, 0x7610, R74 ;  /* 0x00007610ff4a7816 */ /* 0x000fe4000000004a */
[----:B------:R-:W-:Y:S02]  /*1c10*/  PRMT R60, RZ, 0x7610, R60 ;  /* 0x00007610ff3c7816 */ /* 0x000fe4000000003c */
[----:B------:R-:W-:Y:S02]  /*1c20*/  PRMT R72, RZ, 0x7610, R72 ;  /* 0x00007610ff487816 */ /* 0x000fe40000000048 */
[----:B------:R-:W-:-:S02]  /*1c30*/  PRMT R50, RZ, 0x7610, R50 ;  /* 0x00007610ff327816 */ /* 0x000fc40000000032 */
[----:B------:R-:W-:Y:S01]  /*1c40*/  PRMT R58, RZ, 0x7610, R58 ;  /* 0x00007610ff3a7816 */ /* 0x000fe2000000003a */
[----:B------:R-:W2:Y:S04]  /*1c50*/  @P1 LDG.E.U8 R10, desc[UR24][R70.64] ;  /* 0x00000018460a1981 */ /* 0x000ea8000c1e1100 */
[----:B------:R-:W3:Y:S04]  /*1c60*/  @P1 LDG.E.U8 R18, desc[UR24][R68.64] ;  /* 0x0000001844121981 */ /* 0x000ee8000c1e1100 */
[----:B------:R-:W4:Y:S04]  /*1c70*/  @P1 LDG.E.U8 R16, desc[UR24][R66.64] ;  /* 0x0000001842101981 */ /* 0x000f28000c1e1100 */
[----:B------:R-:W5:Y:S04]  /*1c80*/  @P1 LDG.E.U8 R74, desc[UR24][R64.64] ;  /* 0x00000018404a1981 */ /* 0x000f68000c1e1100 */
[----:B------:R-:W5:Y:S04]  /*1c90*/  @P1 LDG.E.U8 R60, desc[UR24][R62.64] ;  /* 0x000000183e3c1981 */ /* 0x000f68000c1e1100 */
[----:B------:R-:W5:Y:S04]  /*1ca0*/  @P1 LDG.E.U8 R72, desc[UR24][R56.64] ;  /* 0x0000001838481981 */ /* 0x000f68000c1e1100 */
[----:B------:R-:W5:Y:S04]  /*1cb0*/  @P1 LDG.E.U8 R50, desc[UR24][R54.64] ;  /* 0x0000001836321981 */ /* 0x000f68000c1e1100 */
[----:B------:R-:W5:Y:S01]  /*1cc0*/  @P1 LDG.E.U8 R58, desc[UR24][R48.64] ;  /* 0x00000018303a1981 */ /* 0x000f62000c1e1100 */
[----:B------:R-:W-:-:S02]  /*1cd0*/  SHF.R.S32.HI R11, RZ, 0x2, R0 ;  /* 0x00000002ff0b7819 */ /* 0x000fc40000011400 */
[----:B------:R-:W-:Y:S01]  /*1ce0*/  F2FP.SATFINITE.E4M3.F32.PACK_AB_MERGE_C R9, R9, R6, RZ ;  /* 0x000000060909723e */ /* 0x000fe200048070ff */
[----:B------:R-:W0:Y:S01]  /*1cf0*/  LDS R38, [R28+UR11+0x1800] ;  /* 0x0018000b1c267984 */ /* 0x000e220008000800 */
[----:B------:R-:W-:Y:S01]  /*1d00*/  SGXT R11, R11, 0x1 ;  /* 0x000000010b0b781a */ /* 0x000fe20000000200 */
[----:B------:R-:W-:Y:S01]  /*1d10*/  FADD R6, -R29, -INF ;  /* 0xff8000001d067421 */ /* 0x000fe20000000100 */
[----:B------:R-:W-:Y:S01]  /*1d20*/  F2FP.SATFINITE.E4M3.F32.PACK_AB_MERGE_C R7, R8, R7, RZ ;  /* 0x000000070807723e */ /* 0x000fe200048070ff */
[----:B------:R-:W-:Y:S01]  /*1d30*/  BAR.SYNC.DEFER_BLOCKING 0x0 ;  /* 0x0000000000007b1d */ /* 0x000fe20000010000 */
[----:B------:R-:W-:Y:S01]  /*1d40*/  LOP3.LUT R24, R11, 0x90, RZ, 0xc0, !PT ;  /* 0x000000900b187812 */ /* 0x000fe200078ec0ff */
[----:B------:R-:W-:Y:S02]  /*1d50*/  IMAD.SHL.U32 R11, R0, 0x20, RZ ;  /* 0x00000020000b7824 */ /* 0x000fe400078e00ff */
[----:B------:R-:W-:Y:S01]  /*1d60*/  FMUL R51, R6, 1.4426950216293334961 ;  /* 0x3fb8aa3b06337820 */ /* 0x000fe20000400000 */
[----:B------:R-:W-:Y:S01]  /*1d70*/  F2FP.SATFINITE.E4M3.F32.PACK_AB_MERGE_C R52, R5, R52, R9 ;  /* 0x000000340534723e */ /* 0x000fe20004807009 */
[----:B------:R-:W-:Y:S01]  /*1d80*/  IMAD R24, R13, 0x10, R24 ;  /* 0x000000100d187824 */ /* 0x000fe200078e0218 */
[----:B------:R-:W-:-:S02]  /*1d90*/  SHF.R.U32.HI R13, RZ, 0x3, R12 ;  /* 0x00000003ff0d7819 */ /* 0x000fc4000001160c */
[----:B------:R-:W-:Y:S01]  /*1da0*/  LOP3.LUT R11, R11, 0x160, RZ, 0xc0, !PT ;  /* 0x000001600b0b7812 */ /* 0x000fe200078ec0ff */
[----:B------:R-:W1:Y:S01]  /*1db0*/  MUFU.EX2 R51, R51 ;  /* 0x0000003300337308 */ /* 0x000e620000000800 */
[----:B------:R-:W-:Y:S02]  /*1dc0*/  LOP3.LUT R24, R24, R13, RZ, 0x3c, !PT ;  /* 0x0000000d18187212 */ /* 0x000fe400078e3cff */
[----:B------:R-:W-:Y:S02]  /*1dd0*/  F2FP.SATFINITE.E4M3.F32.PACK_AB_MERGE_C R53, R4, R53, R7 ;  /* 0x000000350435723e */ /* 0x000fe40004807007 */
[----:B------:R-:W-:Y:S02]  /*1de0*/  IADD3 R24, PT, PT, R24, UR11, R11 ;  /* 0x0000000b18187c10 */ /* 0x000fe4000fffe00b */
[----:B------:R-:W-:-:S05]  /*1df0*/  SHF.R.U32.HI R11, RZ, 0x1, R14 ;  /* 0x00000001ff0b7819 */ /* 0x000fca000001160e */
[----:B------:R-:W-:Y:S01]  /*1e00*/  IMAD.IADD R24, R11, 0x1, R24 ;  /* 0x000000010b187824 */ /* 0x000fe200078e0218 */
[----:B--2---:R-:W-:Y:S04]  /*1e10*/  STS.U8 [R21+UR11+0x1800], R10 ;  /* 0x0018000a15007988 */ /* 0x004fe8000800000b */
[----:B---3--:R-:W-:Y:S04]  /*1e20*/  STS.U8 [R21+UR11+0x1900], R18 ;  /* 0x0019001215007988 */ /* 0x008fe8000800000b */
[----:B----4-:R2:W-:Y:S04]  /*1e30*/  STS.U8 [R21+UR11+0x1a00], R16 ;  /* 0x001a001015007988 */ /* 0x0105e8000800000b */
[----:B-----5:R3:W-:Y:S04]  /*1e40*/  STS.U8 [R21+UR11+0x1b00], R74 ;  /* 0x001b004a15007988 */ /* 0x0207e8000800000b */
[----:B------:R3:W-:Y:S04]  /*1e50*/  STS.U8 [R21+UR11+0x1c00], R60 ;  /* 0x001c003c15007988 */ /* 0x0007e8000800000b */
[----:B------:R3:W-:Y:S04]  /*1e60*/  STS.U8 [R21+UR11+0x1d00], R72 ;  /* 0x001d004815007988 */ /* 0x0007e8000800000b */
[----:B------:R3:W-:Y:S04]  /*1e70*/  STS.U8 [R21+UR11+0x1e00], R50 ;  /* 0x001e003215007988 */ /* 0x0007e8000800000b */
[----:B------:R3:W-:Y:S01]  /*1e80*/  STS.U8 [R21+UR11+0x1f00], R58 ;  /* 0x001f003a15007988 */ /* 0x0007e2000800000b */
[----:B--2---:R-:W2:Y:S01]  /*1e90*/  LDTM.16dp32bit_t0_t15.x16 R4, tmem[UR13] ;  /* 0x0000000d000479ee */ /* 0x004ea20008a00000 */
[----:B------:R-:W4:Y:S02]  /*1ea0*/  LDTM.16dp32bit_t16_t31.x16 R4, tmem[UR13+0x10] ;  /* 0x0000100d000479ee */ /* 0x000f240008a20000 */
[----:B------:R3:W-:Y:S01]  /*1eb0*/  STS.64 [R24+0x1000], R52 ;  /* 0x0010003418007388 */ /* 0x0007e20000000a00 */
[----:B------:R-:W-:Y:S01]  /*1ec0*/  NOP ;  /* 0x0000000000007918 */ /* 0x000fe20000000000 */
[----:B01----:R-:W-:Y:S05]  /*1ed0*/  @!P1 BRA `(.L_x_9) ;  /* 0x0000000000489947 */ /* 0x003fea0003800000 */
[C---:B--2-4-:R-:W-:Y:S01]  /*1ee0*/  FMUL R4, R51.reuse, R4 ;  /* 0x0000000433047220 */ /* 0x054fe20000400000 */
[C---:B------:R-:W-:Y:S01]  /*1ef0*/  FMUL R5, R51.reuse, R5 ;  /* 0x0000000533057220 */ /* 0x040fe20000400000 */
        /* <DEDUP_REMOVED lines=13> */
[----:B------:R-:W-:-:S04]  /*1fd0*/  FMUL R19, R51, R19 ;  /* 0x0000001333137220 */ /* 0x000fc80000400000 */
[----:B------:R0:W-:Y:S01]  /*1fe0*/  STTM.16dp32bit_t0_t15.x16 tmem[UR13], R4 ;  /* 0x00000004000079ed */ /* 0x0001e20008a0000d */
[----:B------:R0:W-:Y:S02]  /*1ff0*/  STTM.16dp32bit_t16_t31.x16 tmem[UR13+0x10], R4 ;  /* 0x00001004000079ed */ /* 0x0001e40008a2000d */
.L_x_9:
[----:B----4-:R-:W1:Y:S02]  /*2000*/  FENCE.VIEW.ASYNC.T ;  /* 0x00000000000073c6 */ /* 0x010e640000000200 */
[----:B-1----:R-:W-:Y:S01]  /*2010*/  BAR.SYNC.DEFER_BLOCKING 0x0 ;  /* 0x0000000000007b1d */ /* 0x002fe20000010000 */
[----:B------:R-:W-:Y:S01]  /*2020*/  FADD R38, R51, R38 ;  /* 0x0000002633267221 */ /* 0x000fe20000000000 */
[----:B------:R-:W-:Y:S01]  /*2030*/  UIADD3 UR15, UPT, UPT, UR11, 0x3000, URZ ;  /* 0x000030000b0f7890 */ /* 0x000fe2000fffe0ff */
[----:B---3--:R-:W-:-:S03]  /*2040*/  FSEL R58, R29, -INF , P1 ;  /* 0xff8000001d3a7808 */ /* 0x008fc60000800000 */
[----:B------:R-:W-:Y:S01]  /*2050*/  UMOV UR19, 0xc0004010 ;  /* 0xc000401000137882 */ /* 0x000fe20000000000 */
[----:B------:R-:W-:Y:S01]  /*2060*/  FSEL R29, R38, 1, P1 ;  /* 0x3f800000261d7808 */ /* 0x000fe20000800000 */
[----:B------:R1:W-:Y:S06]  /*2070*/  MEMBAR.ALL.CTA ;  /* 0x0000000000007992 */ /* 0x0003ec0000008000 */
[----:B-1----:R-:W1:Y:S02]  /*2080*/  FENCE.VIEW.ASYNC.S ;  /* 0x00000000000073c6 */ /* 0x002e640000000000 */
[----:B-1----:R-:W-:Y:S06]  /*2090*/  BAR.SYNC.DEFER_BLOCKING 0x0 ;  /* 0x0000000000007b1d */ /* 0x002fec0000010000 */
[----:B------:R-:W-:Y:S05]  /*20a0*/  @!P2 BRA `(.L_x_10) ;  /* 0x000000000058a947 */ /* 0x000fea0003800000 */
[----:B------:R-:W-:Y:S01]  /*20b0*/  UIADD3 UR4, UPT, UPT, UR11, 0x1000, URZ ;  /* 0x000010000b047890 */ /* 0x000fe2000fffe0ff */
[----:B------:R-:W-:Y:S01]  /*20c0*/  BSSY.RECONVERGENT B0, `(.L_x_11) ;  /* 0x0000013000007945 */ /* 0x000fe20003800200 */
[----:B------:R-:W-:Y:S02]  /*20d0*/  UIADD3 UR5, UPT, UPT, UR11, 0x1800, URZ ;  /* 0x000018000b057890 */ /* 0x000fe4000fffe0ff */
[----:B------:R-:W-:Y:S02]  /*20e0*/  USHF.R.U32.HI UR4, URZ, 0x4, UR4 ;  /* 0x00000004ff047899 */ /* 0x000fe40008011604 */
[----:B------:R-:W-:Y:S01]  /*20f0*/  USHF.R.U32.HI UR5, URZ, 0x4, UR5 ;  /* 0x00000004ff057899 */ /* 0x000fe20008011605 */
[----:B------:R-:W-:Y:S01]  /*2100*/  ELECT P1, URZ, PT ;  /* 0x0000000000ff782f */ /* 0x000fe20003820000 */
[----:B------:R-:W-:Y:S02]  /*2110*/  USGXT.U32 UR18, UR4, 0xe ;  /* 0x0000000e0412789a */ /* 0x000fe40008000000 */
[----:B------:R-:W-:Y:S01]  /*2120*/  USGXT.U32 UR6, UR5, 0xe ;  /* 0x0000000e0506789a */ /* 0x000fe20008000000 */
[----:B------:R-:W-:Y:S01]  /*2130*/  UMOV UR8, 0x0 ;  /* 0x0000000000087882 */ /* 0x000fe20000000000 */
[----:B------:R-:W-:Y:S01]  /*2140*/  UMOV UR9, 0x4100010 ;  /* 0x0410001000097882 */ /* 0x000fe20000000000 */
[----:B------:R-:W-:-:S02]  /*2150*/  UMOV UR5, UR19 ;  /* 0x0000001300057c82 */ /* 0x000fc40008000000 */
[----:B------:R-:W-:Y:S01]  /*2160*/  UMOV UR4, UR18 ;  /* 0x0000001200047c82 */ /* 0x000fe20008000000 */
[----:B------:R-:W-:-:S03]  /*2170*/  UMOV UR7, 0xc0004010 ;  /* 0xc000401000077882 */ /* 0x000fc60000000000 */
[----:B------:R1:W-:Y:S01]  /*2180*/  UTCQMMA gdesc[UR4], gdesc[UR6], tmem[UR29], tmem[UR8], idesc[UR9], UPT ;  /* 0x00ff0806040075ea */ /* 0x0003e2000b80031d */
[----:B------:R-:W-:Y:S05]  /*2190*/  @!P1 BRA `(.L_x_12) ;  /* 0x0000000000149947 */ /* 0x000fea0003800000 */
[----:B-1----:R-:W-:Y:S01]  /*21a0*/  UMOV UR4, UR15 ;  /* 0x0000000f00047c82 */ /* 0x002fe20008000000 */
[----:B------:R-:W-:Y:S02]  /*21b0*/  UMOV UR5, URZ ;  /* 0x000000ff00057c82 */ /* 0x000fe40008000000 */
[----:B------:R-:W-:Y:S02]  /*21c0*/  UMOV UR4, UR4 ;  /* 0x0000000400047c82 */ /* 0x000fe40008000000 */
[----:B------:R3:W-:Y:S01]  /*21d0*/  UTCBAR [UR4], URZ ;  /* 0x000000ff040073e9 */ /* 0x0007e200080000ff */
[----:B------:R-:W-:Y:S02]  /*21e0*/  NOP ;  /* 0x0000000000007918 */ /* 0x000fe40000000000 */
.L_x_12:
[----:B-1-3--:R-:W-:Y:S05]  /*21f0*/  BSYNC.RECONVERGENT B0 ;  /* 0x0000000000007941 */ /* 0x00afea0003800200 */
.L_x_11:
[----:B------:R-:W-:Y:S05]  /*2200*/  BRA `(.L_x_13) ;  /* 0x0000000000147947 */ /* 0x000fea0003800000 */
.L_x_10:
[----:B------:R-:W-:-:S13]  /*2210*/  ISETP.GE.AND P1, PT, R25, RZ, PT ;  /* 0x000000ff1900720c */ /* 0x000fda0003f26270 */
[----:B------:R-:W-:Y:S05]  /*2220*/  @!P1 BRA `(.L_x_14) ;  /* 0x0000001000c49947 */ /* 0x000fea0003800000 */
[----:B------:R-:W-:-:S04]  /*2230*/  UIADD3 UR4, UPT, UPT, UR11, 0x1000, URZ ;  /* 0x000010000b047890 */ /* 0x000fc8000fffe0ff */
[----:B------:R-:W-:-:S04]  /*2240*/  USHF.R.U32.HI UR4, URZ, 0x4, UR4 ;  /* 0x00000004ff047899 */ /* 0x000fc80008011604 */
[----:B------:R-:W-:-:S12]  /*2250*/  USGXT.U32 UR18, UR4, 0xe ;  /* 0x0000000e0412789a */ /* 0x000fd80008000000 */
.L_x_13:
[----:B------:R-:W-:Y:S01]  /*2260*/  USHF.R.U32.HI UR4, URZ, 0x4, UR11 ;  /* 0x00000004ff047899 */ /* 0x000fe2000801160b */
[----:B------:R-:W-:Y:S01]  /*2270*/  IMAD.SHL.U32 R39, R39, 0x20, RZ ;  /* 0x0000002027277824 */ /* 0x000fe200078e00ff */
[----:B------:R-:W-:Y:S01]  /*2280*/  USHF.R.U32.HI UR7, URZ, 0x4, UR20 ;  /* 0x00000004ff077899 */ /* 0x000fe20008011614 */
[----:B0-2---:R-:W-:Y:S01]  /*2290*/  IMAD.MOV.U32 R12, RZ, RZ, RZ ;  /* 0x000000ffff0c7224 */ /* 0x005fe200078e00ff */
[----:B------:R-:W-:Y:S01]  /*22a0*/  UIADD3 UR6, UPT, UPT, UR11, 0x2800, URZ ;  /* 0x000028000b067890 */ /* 0x000fe2000fffe0ff */
[----:B------:R-:W-:Y:S01]  /*22b0*/  IMAD.MOV.U32 R38, RZ, RZ, RZ ;  /* 0x000000ffff267224 */ /* 0x000fe200078e00ff */
[----:B------:R-:W-:Y:S01]  /*22c0*/  USGXT.U32 UR20, UR4, 0xe ;  /* 0x0000000e0414789a */ /* 0x000fe20008000000 */
[----:B------:R-:W-:Y:S01]  /*22d0*/  IMAD.MOV.U32 R51, RZ, RZ, R39 ;  /* 0x000000ffff337224 */ /* 0x000fe200078e0027 */
[----:B------:R-:W-:Y:S02]  /*22e0*/  USHF.L.U32 UR27, UR27, 0x5, URZ ;  /* 0x000000051b1b7899 */ /* 0x000fe400080006ff */
[----:B------:R-:W-:-:S02]  /*22f0*/  USGXT.U32 UR4, UR7, 0xe ;  /* 0x0000000e0704789a */ /* 0x000fc40008000000 */
[----:B------:R-:W-:Y:S02]  /*2300*/  USHF.R.U32.HI UR6, URZ, 0x4, UR6 ;  /* 0x00000004ff067899 */ /* 0x000fe40008011606 */
[----:B------:R-:W-:Y:S01]  /*2310*/  UIADD3 UR32, UP2, UPT, UR20, 0x80, URZ ;  /* 0x0000008014207890 */ /* 0x000fe2000ff5e0ff */
[----:B------:R-:W-:Y:S01]  /*2320*/  UMOV UR5, URZ ;  /* 0x000000ff00057c82 */ /* 0x000fe20008000000 */
[----:B------:R-:W-:Y:S01]  /*2330*/  UMOV UR8, 0xfffffffe ;  /* 0xfffffffe00087882 */ /* 0x000fe20000000000 */
[----:B------:R-:W-:Y:S01]  /*2340*/  UMOV UR9, 0x7fffbfdf ;  /* 0x7fffbfdf00097882 */ /* 0x000fe20000000000 */
[----:B------:R-:W-:Y:S01]  /*2350*/  UMOV UR30, UR15 ;  /* 0x0000000f001e7c82 */ /* 0x000fe20008000000 */
[----:B------:R-:W-:Y:S01]  /*2360*/  UISETP.NE.U32.AND UP1, UPT, UR21, URZ, UPT ;  /* 0x000000ff1500728c */ /* 0x000fe2000bf25070 */
[----:B------:R-:W-:Y:S01]  /*2370*/  UMOV UR28, 0x1 ;  /* 0x00000001001c7882 */ /* 0x000fe20000000000 */
[----:B------:R-:W0:Y:S01]  /*2380*/  LDCU UR35, c[0x0][0x3a8] ;  /* 0x00007500ff2377ac */ /* 0x000e220008000800 */
[----:B------:R-:W-:-:S02]  /*2390*/  USGXT.U32 UR26, UR6, 0xe ;  /* 0x0000000e061a789a */ /* 0x000fc40008000000 */
[----:B------:R-:W-:Y:S02]  /*23a0*/  UIADD3.X UR33, UPT, UPT, UR5, -0x7fffbfe0, URZ, UP2, !UPT ;  /* 0x8000402005217890 */ /* 0x000fe400097fe4ff */
[----:B------:R-:W-:Y:S01]  /*23b0*/  UIADD3.64 UR8, UPT, UPT, UR4, -UR8, URZ ;  /* 0x8000000804087297 */ /* 0x000fe2000fffe0ff */
[----:B------:R-:W-:Y:S01]  /*23c0*/  UMOV UR31, 0xffffffe0 ;  /* 0xffffffe0001f7882 */ /* 0x000fe20000000000 */
[----:B------:R-:W-:Y:S01]  /*23d0*/  UMOV UR34, 0xffffffff ;  /* 0xffffffff00227882 */ /* 0x000fe20000000000 */
[----:B------:R-:W-:-:S09]  /*23e0*/  UMOV UR15, UR27 ;  /* 0x0000001b000f7c82 */ /* 0x000fd20008000000 */
.L_x_19:
[----:B------:R-:W-:Y:S02]  /*23f0*/  SHF.R.S32.HI R13, RZ, 0x1f, R51 ;  /* 0x0000001fff0d7819 */ /* 0x000fe40000011433 */
[C---:B------:R-:W-:Y:S02]  /*2400*/  IADD3 R10, P2, PT, R51.reuse, R46, RZ ;  /* 0x0000002e330a7210 */ /* 0x040fe40007f5e0ff */
[----:B------:R-:W-:-:S03]  /*2410*/  IADD3 R18, P1, PT, R51, R42, RZ ;  /* 0x0000002a33127210 */ /* 0x000fc60007f3e0ff */
[----:B------:R-:W-:Y:S01]  /*2420*/  IMAD.X R11, R13, 0x1, R47, P2 ;  /* 0x000000010d0b7824 */ /* 0x000fe200010e062f */
[----:B------:R-:W-:Y:S01]  /*2430*/  IADD3 R16, P2, PT, R51, R36, RZ ;  /* 0x0000002433107210 */ /* 0x000fe20007f5e0ff */
[----:B------:R-:W-:Y:S01]  /*2440*/  IMAD.X R19, R13, 0x1, R43, P1 ;  /* 0x000000010d137824 */ /* 0x000fe200008e062b */
[----:B------:R-:W-:Y:S02]  /*2450*/  IADD3 R14, P1, PT, R51, R32, RZ ;  /* 0x00000020330e7210 */ /* 0x000fe40007f3e0ff */
[----:B------:R1:W2:Y:S01]  /*2460*/  LDG.E.U8 R60, desc[UR24][R10.64] ;  /* 0x000000180a3c7981 */ /* 0x0002a2000c1e1100 */
[----:B------:R-:W-:Y:S01]  /*2470*/  IMAD.X R17, R13, 0x1, R37, P2 ;  /* 0x000000010d117824 */ /* 0x000fe200010e0625 */
[----:B------:R-:W-:Y:S01]  /*2480*/  IADD3 R8, P2, PT, R51, R44, RZ ;  /* 0x0000002c33087210 */ /* 0x000fe20007f5e0ff */
[----:B------:R-:W-:Y:S01]  /*2490*/  IMAD.X R15, R13, 0x1, R33, P1 ;  /* 0x000000010d0f7824 */ /* 0x000fe200008e0621 */
[----:B------:R-:W-:Y:S01]  /*24a0*/  IADD3 R6, P1, PT, R51, R40, RZ ;  /* 0x0000002833067210 */ /* 0x000fe20007f3e0ff */
[----:B------:R-:W3:Y:S02]  /*24b0*/  LDG.E.U8 R18, desc[UR24][R18.64] ;  /* 0x0000001812127981 */ /* 0x000ee4000c1e1100 */
[----:B------:R-:W-:Y:S01]  /*24c0*/  IMAD.X R9, R13, 0x1, R45, P2 ;  /* 0x000000010d097824 */ /* 0x000fe200010e062d */
[----:B------:R-:W-:Y:S01]  /*24d0*/  IADD3 R4, P2, PT, R51, R34, RZ ;  /* 0x0000002233047210 */ /* 0x000fe20007f5e0ff */
[----:B------:R-:W-:Y:S01]  /*24e0*/  IMAD.X R7, R13, 0x1, R41, P1 ;  /* 0x000000010d077824 */ /* 0x000fe200008e0629 */
[----:B-1----:R-:W-:Y:S01]  /*24f0*/  IADD3 R10, P1, PT, R51, R30, RZ ;  /* 0x0000001e330a7210 */ /* 0x002fe20007f3e0ff */
[----:B------:R-:W4:Y:S02]  /*2500*/  LDG.E.U8 R16, desc[UR24][R16.64] ;  /* 0x0000001810107981 */ /* 0x000f24000c1e1100 */
[----:B------:R-:W-:-:S02]  /*2510*/  IMAD.X R5, R13, 0x1, R35, P2 ;  /* 0x000000010d057824 */ /* 0x000fc400010e0623 */
[----:B------:R-:W-:Y:S01]  /*2520*/  IMAD.X R11, R13, 0x1, R31, P1 ;  /* 0x000000010d0b7824 */ /* 0x000fe200008e061f */
[----:B------:R-:W5:Y:S04]  /*2530*/  LDG.E.U8 R14, desc[UR24][R14.64] ;  /* 0x000000180e0e7981 */ /* 0x000f68000c1e1100 */
[----:B------:R1:W5:Y:S04]  /*2540*/  LDG.E.U8 R9, desc[UR24][R8.64] ;  /* 0x0000001808097981 */ /* 0x000368000c1e1100 */
[----:B------:R-:W5:Y:S04]  /*2550*/  LDG.E.U8 R7, desc[UR24][R6.64] ;  /* 0x0000001806077981 */ /* 0x000f68000c1e1100 */
[----:B------:R0:W5:Y:S04]  /*2560*/  LDG.E.U8 R5, desc[UR24][R4.64] ;  /* 0x0000001804057981 */ /* 0x000168000c1e1100 */
[----:B------:R-:W5:Y:S01]  /*2570*/  LDG.E.U8 R11, desc[UR24][R10.64] ;  /* 0x000000180a0b7981 */ /* 0x000f62000c1e1100 */
[----:B------:R-:W-:Y:S01]  /*2580*/  UMOV UR6, 0x1 ;  /* 0x0000000100067882 */ /* 0x000fe20000000000 */
[----:B------:R-:W-:Y:S01]  /*2590*/  VOTEU.ALL UP2, P4 ;  /* 0x0000000000ff7886 */ /* 0x000fe20002040000 */
[----:B------:R-:W-:-:S04]  /*25a0*/  @!UP0 UIADD3 UR6, UPT, UPT, -UR6, 0x100000, URZ ;  /* 0x0010000006068890 */ /* 0x000fc8000fffe1ff */
[----:B------:R-:W-:Y:S02]  /*25b0*/  @!UP0 USHF.L.U32 UR7, UR6, 0xb, URZ ;  /* 0x0000000b06078899 */ /* 0x000fe400080006ff */
[----:B------:R-:W-:Y:S01]  /*25c0*/  @!UP0 USHF.L.U32 UR6, UR6, 0x1, URZ ;  /* 0x0000000106068899 */ /* 0x000fe200080006ff */
[----:B-1----:R-:W-:-:S04]  /*25d0*/  IADD3 R8, P1, PT, R22, UR31, RZ ;  /* 0x0000001f16087c10 */ /* 0x002fc8000ff3e0ff */
[C---:B------:R-:W-:Y:S01]  /*25e0*/  IADD3 R72, P2, PT, R8.reuse, 0x42, RZ ;  /* 0x0000004208487810 */ /* 0x040fe20007f5e0ff */
[----:B------:R-:W-:Y:S01]  /*25f0*/  IMAD.X R13, RZ, RZ, UR34, P1 ;  /* 0x00000022ff0d7e24 */ /* 0x000fe200088e06ff */
[----:B0-----:R-:W-:-:S05]  /*2600*/  IADD3 R4, P1, PT, R8, 0x40, RZ ;  /* 0x0000004008047810 */ /* 0x001fca0007f3e0ff */
[----:B------:R-:W-:Y:S01]  /*2610*/  IMAD.X R61, RZ, RZ, R13, P1 ;  /* 0x000000ffff3d7224 */ /* 0x000fe200008e060d */
[----:B--2---:R0:W-:Y:S04]  /*2620*/  STS.U8 [R21+UR11+0x2000], R60 ;  /* 0x0020003c15007988 */ /* 0x0041e8000800000b */
[----:B---3--:R0:W-:Y:S04]  /*2630*/  STS.U8 [R21+UR11+0x2200], R18 ;  /* 0x0022001215007988 */ /* 0x0081e8000800000b */
[----:B----4-:R0:W-:Y:S04]  /*2640*/  STS.U8 [R21+UR11+0x2400], R16 ;  /* 0x0024001015007988 */ /* 0x0101e8000800000b */
[----:B-----5:R0:W-:Y:S04]  /*2650*/  STS.U8 [R21+UR11+0x2600], R14 ;  /* 0x0026000e15007988 */ /* 0x0201e8000800000b */
[----:B------:R0:W-:Y:S04]  /*2660*/  STS.U8 [R20+UR11+0x2100], R9 ;  /* 0x0021000914007988 */ /* 0x0001e8000800000b */
[----:B------:R0:W-:Y:S04]  /*2670*/  STS.U8 [R20+UR11+0x2300], R7 ;  /* 0x0023000714007988 */ /* 0x0001e8000800000b */
[----:B------:R0:W-:Y:S04]  /*2680*/  STS.U8 [R20+UR11+0x2500], R5 ;  /* 0x0025000514007988 */ /* 0x0001e8000800000b */
[----:B------:R0:W-:Y:S01]  /*2690*/  STS.U8 [R20+UR11+0x2700], R11 ;  /* 0x0027000b14007988 */ /* 0x0001e2000800000b */
[----:B------:R1:W-:Y:S06]  /*26a0*/  MEMBAR.ALL.CTA ;  /* 0x0000000000007992 */ /* 0x0003ec0000008000 */
[----:B-1----:R-:W-:Y:S04]  /*26b0*/  FENCE.VIEW.ASYNC.S ;  /* 0x00000000000073c6 */ /* 0x002fe80000000000 */
[----:B------:R-:W1:Y:S02]  /*26c0*/  FENCE.VIEW.ASYNC.S ;  /* 0x00000000000073c6 */ /* 0x000e640000000000 */
[----:B-1----:R0:W1:Y:S02]  /*26d0*/  @!UP2 SYNCS.EXCH.64 URZ, [UR11+0x3010], UR6 ;  /* 0x003010060bffa5b2 */ /* 0x0020640008000100 */
[----:B-1----:R-:W-:Y:S06]  /*26e0*/  BAR.SYNC.DEFER_BLOCKING 0x0 ;  /* 0x0000000000007b1d */ /* 0x002fec0000010000 */
[----:B0-----:R-:W-:Y:S05]  /*26f0*/  BRA.U UP1, `(.L_x_15) ;  /* 0x0000000101387547 */ /* 0x001fea000b800000 */
[----:B------:R-:W-:Y:S01]  /*2700*/  UIADD3 UR6, UPT, UPT, UR11, 0x3010, URZ ;  /* 0x000030100b067890 */ /* 0x000fe2000fffe0ff */
[----:B------:R-:W-:Y:S01]  /*2710*/  UMOV UR21, 0x80004020 ;  /* 0x8000402000157882 */ /* 0x000fe20000000000 */
[----:B------:R-:W-:Y:S01]  /*2720*/  UMOV UR16, UR4 ;  /* 0x0000000400107c82 */ /* 0x000fe20008000000 */
[----:B------:R-:W-:Y:S01]  /*2730*/  UMOV UR17, 0x80004020 ;  /* 0x8000402000117882 */ /* 0x000fe20000000000 */
[----:B------:R-:W-:Y:S01]  /*2740*/  UMOV UR22, 0x0 ;  /* 0x0000000000167882 */ /* 0x000fe20000000000 */
[----:B------:R-:W-:Y:S01]  /*2750*/  UMOV UR23, 0x4088010 ;  /* 0x0408801000177882 */ /* 0x000fe20000000000 */
[----:B------:R-:W-:Y:S01]  /*2760*/  UMOV UR7, URZ ;  /* 0x000000ff00077c82 */ /* 0x000fe20008000000 */
[----:B------:R-:W-:Y:S01]  /*2770*/  UMOV UR36, 0x0 ;  /* 0x0000000000247882 */ /* 0x000fe20000000000 */
[----:B------:R-:W-:Y:S01]  /*2780*/  UMOV UR37, 0x4088010 ;  /* 0x0408801000257882 */ /* 0x000fe20000000000 */
[----:B------:R0:W-:Y:S01]  /*2790*/  UTCQMMA gdesc[UR20], gdesc[UR16], tmem[UR12], tmem[UR22], idesc[UR23], !UPT ;  /* 0x00ff1610140075ea */ /* 0x0001e2000f80030c */
[----:B------:R-:W-:Y:S01]  /*27a0*/  UMOV UR6, UR6 ;  /* 0x0000000600067c82 */ /* 0x000fe20008000000 */
[----:B------:R0:W-:Y:S01]  /*27b0*/  UTCQMMA gdesc[UR32], gdesc[UR8], tmem[UR12], tmem[UR36], idesc[UR37], UPT ;  /* 0x00ff2408200075ea */ /* 0x0001e2000b80030c */
[----:B------:R0:W-:Y:S01]  /*27c0*/  UTCBAR [UR6], URZ ;  /* 0x000000ff060073e9 */ /* 0x0001e200080000ff */
[----:B------:R-:W-:-:S02]  /*27d0*/  NOP ;  /* 0x0000000000007918 */ /* 0x000fc40000000000 */
.L_x_15:
[----:B------:R-:W1:Y:S01]  /*27e0*/  SYNCS.PHASECHK.TRANS64.TRYWAIT P1, [UR11+0x3010], RZ ;  /* 0x003010ffff0075a7 */ /* 0x000e62000802110b */
[----:B------:R-:W-:Y:S01]  /*27f0*/  IMAD.X R53, RZ, RZ, R13, P2 ;  /* 0x000000ffff357224 */ /* 0x000fe200010e060d */
[----:B------:R-:W-:-:S05]  /*2800*/  IADD3 R74, P2, PT, R8, 0x43, RZ ;  /* 0x00000043084a7810 */ /* 0x000fca0007f5e0ff */
        /* <DEDUP_REMOVED lines=9> */
[----:B------:R-:W-:Y:S01]  /*28a0*/  ISETP.GT.U32.AND P2, PT, R4, R23, PT ;  /* 0x000000170400720c */ /* 0x000fe20003f44070 */
[----:B-1----:R-:W-:-:S12]  /*28b0*/  @!P1 BRA `(.L_x_16) ;  /* 0x00000020003c9947 */ /* 0x002fd80003800000 */
.L_x_24:
[----:B------:R-:W-:Y:S01]  /*28c0*/  BAR.SYNC.DEFER_BLOCKING 0x0 ;  /* 0x0000000000007b1d */ /* 0x000fe20000010000 */
[----:B------:R-:W-:Y:S01]  /*28d0*/  ISETP.GE.U32.AND P1, PT, R4, R23, PT ;  /* 0x000000170400720c */ /* 0x000fe20003f26070 */
[----:B------:R-:W-:Y:S01]  /*28e0*/  IMAD.U32 R12, R12, -0x80000000, RZ ;  /* 0x800000000c0c7824 */ /* 0x000fe200078e00ff */
[C---:B------:R-:W-:Y:S01]  /*28f0*/  ISETP.GT.U32.AND.EX P2, PT, R61.reuse, RZ, PT, P2 ;  /* 0x000000ff3d00720c */ /* 0x040fe20003f44120 */
[----:B0-----:R-:W-:Y:S01]  /*2900*/  USHF.R.S32.HI UR6, URZ, 0x1f, UR15 ;  /* 0x0000001fff067899 */ /* 0x001fe2000801140f */
[----:B------:R-:W-:Y:S01]  /*2910*/  ISETP.GE.U32.AND.EX P1, PT, R61, RZ, PT, P1 ;  /* 0x000000ff3d00720c */ /* 0x000fe20003f26110 */
[----:B------:R-:W-:Y:S01]  /*2920*/  LDTM.16dp32bit_t0_t15.x8 R4, tmem[UR14] ;  /* 0x0000000e000479ee */ /* 0x000fe20008980000 */
[----:B------:R-:W0:Y:S01]  /*2930*/  LDTM.16dp32bit_t16_t31.x8 R4, tmem[UR14+0x8] ;  /* 0x0000080e000479ee */ /* 0x000e2200089a0000 */
[----:B------:R-:W1:Y:S01]  /*2940*/  @!P4 SYNCS.CCTL.IV [UR11+0x3010] ;  /* 0x00301000ff00c9b1 */ /* 0x000e62000800000b */
[----:B------:R-:W-:Y:S01]  /*2950*/  NOP ;  /* 0x0000000000007918 */ /* 0x000fe20000000000 */
[----:B0-----:R-:W-:Y:S01]  /*2960*/  FMUL R4, R4, UR35 ;  /* 0x0000002304047c20 */ /* 0x001fe20008400000 */
[----:B------:R-:W-:Y:S01]  /*2970*/  FMUL R5, R5, UR35 ;  /* 0x0000002305057c20 */ /* 0x000fe20008400000 */
[----:B------:R-:W-:Y:S01]  /*2980*/  FMUL R6, R6, UR35 ;  /* 0x0000002306067c20 */ /* 0x000fe20008400000 */
[----:B------:R-:W-:-:S02]  /*2990*/  FMUL R7, R7, UR35 ;  /* 0x0000002307077c20 */ /* 0x000fc40008400000 */
[----:B------:R-:W-:Y:S02]  /*29a0*/  FSEL R4, R4, -INF , !P2 ;  /* 0xff80000004047808 */ /* 0x000fe40005000000 */
[-C--:B------:R-:W-:Y:S02]  /*29b0*/  ISETP.GT.U32.AND P2, PT, R72, R23.reuse, PT ;  /* 0x000000174800720c */ /* 0x080fe40003f44070 */
[----:B------:R-:W-:Y:S02]  /*29c0*/  FSEL R5, R5, -INF , !P1 ;  /* 0xff80000005057808 */ /* 0x000fe40004800000 */
[----:B------:R-:W-:Y:S02]  /*29d0*/  ISETP.GT.U32.AND P1, PT, R74, R23, PT ;  /* 0x000000174a00720c */ /* 0x000fe40003f24070 */
[----:B------:R-:W-:Y:S02]  /*29e0*/  ISETP.GT.U32.AND.EX P2, PT, R53, RZ, PT, P2 ;  /* 0x000000ff3500720c */ /* 0x000fe40003f44120 */
[----:B------:R-:W-:-:S02]  /*29f0*/  ISETP.GT.U32.AND.EX P1, PT, R59, RZ, PT, P1 ;  /* 0x000000ff3b00720c */ /* 0x000fc40003f24110 */
[----:B------:R-:W-:Y:S02]  /*2a00*/  FSEL R6, R6, -INF , !P2 ;  /* 0xff80000006067808 */ /* 0x000fe40005000000 */
[-C--:B------:R-:W-:Y:S02]  /*2a10*/  ISETP.GT.U32.AND P2, PT, R60, R23.reuse, PT ;  /* 0x000000173c00720c */ /* 0x080fe40003f44070 */
[----:B------:R-:W-:Y:S01]  /*2a20*/  FSEL R60, R7, -INF , !P1 ;  /* 0xff800000073c7808 */ /* 0x000fe20004800000 */
[----:B------:R-:W-:Y:S01]  /*2a30*/  FMUL R7, R8, UR35 ;  /* 0x0000002308077c20 */ /* 0x000fe20008400000 */
[----:B------:R-:W-:Y:S01]  /*2a40*/  ISETP.GT.U32.AND P1, PT, R18, R23, PT ;  /* 0x000000171200720c */ /* 0x000fe20003f24070 */
[----:B------:R-:W-:Y:S01]  /*2a50*/  FMUL R8, R9, UR35 ;  /* 0x0000002309087c20 */ /* 0x000fe20008400000 */
[----:B------:R-:W-:Y:S01]  /*2a60*/  ISETP.GT.U32.AND.EX P2, PT, R19, RZ, PT, P2 ;  /* 0x000000ff1300720c */ /* 0x000fe20003f44120 */
[----:B------:R-:W-:Y:S01]  /*2a70*/  FMUL R9, R10, UR35 ;  /* 0x000000230a097c20 */ /* 0x000fe20008400000 */
[----:B------:R-:W-:Y:S01]  /*2a80*/  ISETP.GT.U32.AND.EX P1, PT, R17, RZ, PT, P1 ;  /* 0x000000ff1100720c */ /* 0x000fe20003f24110 */
[----:B------:R-:W-:Y:S01]  /*2a90*/  FMUL R10, R11, UR35 ;  /* 0x000000230b0a7c20 */ /* 0x000fe20008400000 */
[----:B------:R-:W-:-:S02]  /*2aa0*/  FSEL R7, R7, -INF , !P2 ;  /* 0xff80000007077808 */ /* 0x000fc40005000000 */
[-C--:B------:R-:W-:Y:S02]  /*2ab0*/  ISETP.GT.U32.AND P2, PT, R16, R23.reuse, PT ;  /* 0x000000171000720c */ /* 0x080fe40003f44070 */
[----:B------:R-:W-:Y:S02]  /*2ac0*/  FSEL R8, R8, -INF , !P1 ;  /* 0xff80000008087808 */ /* 0x000fe40004800000 */
[----:B------:R-:W-:Y:S02]  /*2ad0*/  ISETP.GT.U32.AND P1, PT, R14, R23, PT ;  /* 0x000000170e00720c */ /* 0x000fe40003f24070 */
[----:B------:R-:W-:Y:S02]  /*2ae0*/  ISETP.GT.U32.AND.EX P2, PT, R15, RZ, PT, P2 ;  /* 0x000000ff0f00720c */ /* 0x000fe40003f44120 */
[----:B------:R-:W-:Y:S02]  /*2af0*/  FMNMX3 R14, R4, R5, R6, !PT ;  /* 0x00000005040e7276 */ /* 0x000fe40007800006 */
[----:B------:R-:W-:-:S02]  /*2b00*/  ISETP.GT.U32.AND.EX P1, PT, R13, RZ, PT, P1 ;  /* 0x000000ff0d00720c */ /* 0x000fc40003f24110 */
[----:B------:R-:W-:Y:S02]  /*2b10*/  FSEL R9, R9, -INF , !P2 ;  /* 0xff80000009097808 */ /* 0x000fe40005000000 */
[----:B------:R-:W-:Y:S02]  /*2b20*/  FMNMX3 R14, R14, R60, R7, !PT ;  /* 0x0000003c0e0e7276 */ /* 0x000fe40007800007 */
[----:B------:R-:W-:Y:S02]  /*2b30*/  FSEL R10, R10, -INF , !P1 ;  /* 0xff8000000a0a7808 */ /* 0x000fe40004800000 */
[----:B------:R-:W-:-:S04]  /*2b40*/  FMNMX3 R11, R14, R8, R9, !PT ;  /* 0x000000080e0b7276 */ /* 0x000fc80007800009 */
[----:B------:R-:W-:-:S05]  /*2b50*/  FMNMX R11, R10, R11, !PT ;  /* 0x0000000b0a0b7209 */ /* 0x000fca0007800000 */
[----:B------:R-:W0:Y:S02]  /*2b60*/  SHFL.BFLY PT, R14, R11, 0x10, 0x1f ;  /* 0x0e001f000b0e7f89 */ /* 0x000e2400000e0000 */
[----:B0-----:R-:W-:-:S05]  /*2b70*/  FMNMX R14, R11, R14, !PT ;  /* 0x0000000e0b0e7209 */ /* 0x001fca0007800000 */
[----:B-1----:R-:W-:Y:S01]  /*2b80*/  @!P5 STS [R27+UR11+0x2000], R14 ;  /* 0x0020000e1b00d988 */ /* 0x002fe2000800080b */
[----:B------:R-:W-:Y:S06]  /*2b90*/  BAR.SYNC.DEFER_BLOCKING 0x0 ;  /* 0x0000000000007b1d */ /* 0x000fec0000010000 */
[----:B------:R-:W0:Y:S04]  /*2ba0*/  @!P6 LDS R50, [R26+0x2000] ;  /* 0x002000001a32e984 */ /* 0x000e280000000800 */
[----:B0-----:R-:W0:Y:S02]  /*2bb0*/  SHFL.BFLY PT, R13, R50, 0x1, 0x1f ;  /* 0x0c201f00320d7f89 */ /* 0x001e2400000e0000 */
[----:B0-----:R-:W-:-:S05]  /*2bc0*/  FMNMX R13, R50, R13, !PT ;  /* 0x0000000d320d7209 */ /* 0x001fca0007800000 */
[----:B------:R-:W-:Y:S01]  /*2bd0*/  @P0 STS [R26+0x2000], R13 ;  /* 0x0020000d1a000388 */ /* 0x000fe20000000800 */
[----:B------:R-:W-:Y:S06]  /*2be0*/  BAR.SYNC.DEFER_BLOCKING 0x0 ;  /* 0x0000000000007b1d */ /* 0x000fec0000010000 */
[----:B------:R-:W0:Y:S02]  /*2bf0*/  LDS R53, [R28+UR11+0x2000] ;  /* 0x0020000b1c357984 */ /* 0x000e240008000800 */
[----:B0-----:R-:W-:-:S05]  /*2c00*/  FMNMX R53, R53, R58, !PT ;  /* 0x0000003a35357209 */ /* 0x001fca0007800000 */
[--C-:B------:R-:W-:Y:S01]  /*2c10*/  FADD R4, R4, -R53.reuse ;  /* 0x8000003504047221 */ /* 0x100fe20000000000 */
[--C-:B------:R-:W-:Y:S01]  /*2c20*/  FADD R5, R5, -R53.reuse ;  /* 0x8000003505057221 */ /* 0x100fe20000000000 */
[--C-:B------:R-:W-:Y:S01]  /*2c30*/  FADD R6, R6, -R53.reuse ;  /* 0x8000003506067221 */ /* 0x100fe20000000000 */
[--C-:B------:R-:W-:Y:S01]  /*2c40*/  FADD R60, R60, -R53.reuse ;  /* 0x800000353c3c7221 */ /* 0x100fe20000000000 */
[----:B------:R-:W-:Y:S01]  /*2c50*/  FMUL R4, R4, 1.4426950216293334961 ;  /* 0x3fb8aa3b04047820 */ /* 0x000fe20000400000 */
[----:B------:R-:W-:Y:S01]  /*2c60*/  FMUL R5, R5, 1.4426950216293334961 ;  /* 0x3fb8aa3b05057820 */ /* 0x000fe20000400000 */
[----:B------:R-:W-:Y:S01]  /*2c70*/  FMUL R6, R6, 1.4426950216293334961 ;  /* 0x3fb8aa3b06067820 */ /* 0x000fe20000400000 */
[----:B------:R-:W-:Y:S01]  /*2c80*/  FMUL R17, R60, 1.4426950216293334961 ;  /* 0x3fb8aa3b3c117820 */ /* 0x000fe20000400000 */
[----:B------:R-:W-:Y:S01]  /*2c90*/  MUFU.EX2 R76, R4 ;  /* 0x00000004004c7308 */ /* 0x000fe20000000800 */
[--C-:B------:R-:W-:Y:S01]  /*2ca0*/  FADD R7, R7, -R53.reuse ;  /* 0x8000003507077221 */ /* 0x100fe20000000000 */
[--C-:B------:R-:W-:Y:S01]  /*2cb0*/  FADD R8, R8, -R53.reuse ;  /* 0x8000003508087221 */ /* 0x100fe20000000000 */
[--C-:B------:R-:W-:Y:S01]  /*2cc0*/  FADD R9, R9, -R53.reuse ;  /* 0x8000003509097221 */ /* 0x100fe20000000000 */
[----:B------:R-:W-:Y:S01]  /*2cd0*/  FADD R10, R10, -R53 ;  /* 0x800000350a0a7221 */ /* 0x000fe20000000000 */
[----:B------:R-:W-:Y:S01]  /*2ce0*/  FMUL R7, R7, 1.4426950216293334961 ;  /* 0x3fb8aa3b07077820 */ /* 0x000fe20000400000 */
[----:B------:R-:W-:Y:S01]  /*2cf0*/  FMUL R8, R8, 1.4426950216293334961 ;  /* 0x3fb8aa3b08087820 */ /* 0x000fe20000400000 */
[----:B------:R-:W-:Y:S01]  /*2d00*/  FMUL R9, R9, 1.4426950216293334961 ;  /* 0x3fb8aa3b09097820 */ /* 0x000fe20000400000 */
[----:B------:R-:W0:Y:S01]  /*2d10*/  MUFU.EX2 R61, R5 ;  /* 0x00000005003d7308 */ /* 0x000e220000000800 */
[----:B------:R-:W-:Y:S01]  /*2d20*/  FMUL R10, R10, 1.4426950216293334961 ;  /* 0x3fb8aa3b0a0a7820 */ /* 0x000fe20000400000 */
[----:B------:R-:W-:Y:S06]  /*2d30*/  BAR.SYNC.DEFER_BLOCKING 0x0 ;  /* 0x0000000000007b1d */ /* 0x000fec0000010000 */
[----:B------:R-:W1:Y:S08]  /*2d40*/  MUFU.EX2 R18, R6 ;  /* 0x0000000600127308 */ /* 0x000e700000000800 */
[----:B------:R-:W2:Y:S01]  /*2d50*/  MUFU.EX2 R17, R17 ;  /* 0x0000001100117308 */ /* 0x000ea20000000800 */
[----:B0-----:R-:W-:-:S07]  /*2d60*/  FADD R5, R76, R61 ;  /* 0x0000003d4c057221 */ /* 0x001fce0000000000 */
[----:B------:R-:W0:Y:S01]  /*2d70*/  MUFU.EX2 R16, R7 ;  /* 0x0000000700107308 */ /* 0x000e220000000800 */
[----:B-1----:R-:W-:-:S07]  /*2d80*/  FADD R4, R18, R5 ;  /* 0x0000000512047221 */ /* 0x002fce0000000000 */
[----:B------:R-:W1:Y:S01]  /*2d90*/  MUFU.EX2 R59, R8 ;  /* 0x00000008003b7308 */ /* 0x000e620000000800 */
[----:B--2---:R-:W-:-:S07]  /*2da0*/  FADD R5, R17, R4 ;  /* 0x0000000411057221 */ /* 0x004fce0000000000 */
[----:B------:R-:W2:Y:S01]  /*2db0*/  MUFU.EX2 R73, R9 ;  /* 0x0000000900497308 */ /* 0x000ea20000000800 */
[----:B0-----:R-:W-:-:S07]  /*2dc0*/  FADD R4, R16, R5 ;  /* 0x0000000510047221 */ /* 0x001fce0000000000 */
[----:B------:R0:W3:Y:S01]  /*2dd0*/  MUFU.EX2 R19, R10 ;  /* 0x0000000a00137308 */ /* 0x0000e20000000800 */
[----:B-1----:R-:W-:-:S04]  /*2de0*/  FADD R4, R59, R4 ;  /* 0x000000043b047221 */ /* 0x002fc80000000000 */
[----:B--2---:R-:W-:Y:S01]  /*2df0*/  FADD R4, R73, R4 ;  /* 0x0000000449047221 */ /* 0x004fe20000000000 */
[----:B0-----:R-:W-:-:S04]  /*2e00*/  IADD3 R10, P1, PT, R70, UR15, RZ ;  /* 0x0000000f460a7c10 */ /* 0x001fc8000ff3e0ff */
[----:B------:R-:W-:Y:S02]  /*2e10*/  IADD3.X R11, PT, PT, R71, UR6, RZ, P1, !PT ;  /* 0x00000006470b7c10 */ /* 0x000fe40008ffe4ff */
[----:B------:R-:W-:Y:S01]  /*2e20*/  IADD3 R8, P1, PT, R68, UR15, RZ ;  /* 0x0000000f44087c10 */ /* 0x000fe2000ff3e0ff */
[----:B---3--:R-:W-:-:S05]  /*2e30*/  FADD R4, R19, R4 ;  /* 0x0000000413047221 */ /* 0x008fca0000000000 */
[----:B------:R-:W0:Y:S02]  /*2e40*/  SHFL.BFLY PT, R5, R4, 0x10, 0x1f ;  /* 0x0e001f0004057f89 */ /* 0x000e2400000e0000 */
[----:B0-----:R-:W-:-:S05]  /*2e50*/  FADD R6, R4, R5 ;  /* 0x0000000504067221 */ /* 0x001fca0000000000 */
[----:B------:R-:W-:Y:S01]  /*2e60*/  @!P5 STS [R27+UR11+0x2000], R6 ;  /* 0x002000061b00d988 */ /* 0x000fe2000800080b */
[----:B------:R-:W-:Y:S06]  /*2e70*/  BAR.SYNC.DEFER_BLOCKING 0x0 ;  /* 0x0000000000007b1d */ /* 0x000fec0000010000 */
[----:B------:R-:W0:Y:S04]  /*2e80*/  @!P6 LDS R52, [R26+0x2000] ;  /* 0x002000001a34e984 */ /* 0x000e280000000800 */
[----:B0-----:R-:W0:Y:S02]  /*2e90*/  SHFL.BFLY PT, R5, R52, 0x1, 0x1f ;  /* 0x0c201f0034057f89 */ /* 0x001e2400000e0000 */
[----:B0-----:R-:W-:-:S05]  /*2ea0*/  FADD R5, R52, R5 ;  /* 0x0000000534057221 */ /* 0x001fca0000000000 */
[----:B------:R0:W-:Y:S01]  /*2eb0*/  @P0 STS [R26+0x2000], R5 ;  /* 0x002000051a000388 */ /* 0x0001e20000000800 */
[----:B------:R-:W-:Y:S06]  /*2ec0*/  BAR.SYNC.DEFER_BLOCKING 0x0 ;  /* 0x0000000000007b1d */ /* 0x000fec0000010000 */
[----:B------:R0:W1:Y:S01]  /*2ed0*/  LDS R60, [R28+UR11+0x2000] ;  /* 0x0020000b1c3c7984 */ /* 0x0000620008000800 */
[----:B------:R-:W2:Y:S02]  /*2ee0*/  SYNCS.PHASECHK.TRANS64.TRYWAIT P2, [UR30], R12 ;  /* 0x0000000cff0075a7 */ /* 0x000ea4000804111e */
[----:B012---:R-:W-:Y:S05]  /*2ef0*/  @!P2 BRA `(.L_x_17) ;  /* 0x0000001800b8a947 */ /* 0x007fea0003800000 */
.L_x_25:
[----:B------:R-:W-:Y:S01]  /*2f00*/  IADD3.X R9, PT, PT, R69, UR6, RZ, P1, !PT ;  /* 0x0000000645097c10 */ /* 0x000fe20008ffe4ff */
[----:B------:R-:W2:Y:S01]  /*2f10*/  LDG.E.U8 R10, desc[UR24][R10.64] ;  /* 0x000000180a0a7981 */ /* 0x000ea2000c1e1100 */
[----:B------:R-:W-:Y:S02]  /*2f20*/  IADD3 R6, P2, PT, R66, UR15, RZ ;  /* 0x0000000f42067c10 */ /* 0x000fe4000ff5e0ff */
[----:B------:R-:W-:Y:S01]  /*2f30*/  IADD3 R4, P1, PT, R64, UR15, RZ ;  /* 0x0000000f40047c10 */ /* 0x000fe2000ff3e0ff */
[----:B------:R0:W3:Y:S01]  /*2f40*/  LDG.E.U8 R75, desc[UR24][R8.64] ;  /* 0x00000018084b7981 */ /* 0x0000e2000c1e1100 */
[----:B------:R-:W-:Y:S02]  /*2f50*/  IADD3.X R7, PT, PT, R67, UR6, RZ, P2, !PT ;  /* 0x0000000643077c10 */ /* 0x000fe400097fe4ff */
[----:B------:R-:W-:Y:S02]  /*2f60*/  IADD3.X R5, PT, PT, R65, UR6, RZ, P1, !PT ;  /* 0x0000000641057c10 */ /* 0x000fe40008ffe4ff */
[----:B------:R-:W-:Y:S01]  /*2f70*/  IADD3 R14, P1, PT, R62, UR15, RZ ;  /* 0x0000000f3e0e7c10 */ /* 0x000fe2000ff3e0ff */
[----:B------:R1:W4:Y:S01]  /*2f80*/  LDG.E.U8 R77, desc[UR24][R6.64] ;  /* 0x00000018064d7981 */ /* 0x000322000c1e1100 */
[----:B------:R-:W-:-:S02]  /*2f90*/  IADD3 R12, P2, PT, R56, UR15, RZ ;  /* 0x0000000f380c7c10 */ /* 0x000fc4000ff5e0ff */
[----:B------:R-:W-:Y:S01]  /*2fa0*/  IADD3.X R15, PT, PT, R63, UR6, RZ, P1, !PT ;  /* 0x000000063f0f7c10 */ /* 0x000fe20008ffe4ff */
[----:B------:R5:W3:Y:S01]  /*2fb0*/  LDG.E.U8 R4, desc[UR24][R4.64] ;  /* 0x0000001804047981 */ /* 0x000ae2000c1e1100 */
[----:B------:R-:W-:-:S03]  /*2fc0*/  IADD3.X R13, PT, PT, R57, UR6, RZ, P2, !PT ;  /* 0x00000006390d7c10 */ /* 0x000fc600097fe4ff */
[----:B------:R-:W4:Y:S04]  /*2fd0*/  LDG.E.U8 R14, desc[UR24][R14.64] ;  /* 0x000000180e0e7981 */ /* 0x000f28000c1e1100 */
[----:B------:R-:W4:Y:S01]  /*2fe0*/  LDG.E.U8 R12, desc[UR24][R12.64] ;  /* 0x000000180c0c7981 */ /* 0x000f22000c1e1100 */
[----:B0-----:R-:W-:-:S04]  /*2ff0*/  IADD3 R8, P1, PT, R54, UR15, RZ ;  /* 0x0000000f36087c10 */ /* 0x001fc8000ff3e0ff */
[----:B------:R-:W-:Y:S02]  /*3000*/  IADD3.X R9, PT, PT, R55, UR6, RZ, P1, !PT ;  /* 0x0000000637097c10 */ /* 0x000fe40008ffe4ff */
[----:B-1----:R-:W-:-:S03]  /*3010*/  IADD3 R6, P1, PT, R48, UR15, RZ ;  /* 0x0000000f30067c10 */ /* 0x002fc6000ff3e0ff */
[----:B------:R-:W4:Y:S01]  /*3020*/  LDG.E.U8 R72, desc[UR24][R8.64] ;  /* 0x0000001808487981 */ /* 0x000f22000c1e1100 */
[----:B------:R-:W-:-:S05]  /*3030*/  IADD3.X R7, PT, PT, R49, UR6, RZ, P1, !PT ;  /* 0x0000000631077c10 */ /* 0x000fca0008ffe4ff */
[----:B------:R0:W4:Y:S01]  /*3040*/  LDG.E.U8 R74, desc[UR24][R6.64] ;  /* 0x00000018064a7981 */ /* 0x000122000c1e1100 */
[----:B------:R-:W-:Y:S01]  /*3050*/  F2FP.SATFINITE.E4M3.F32.PACK_AB_MERGE_C R17, R17, R18, RZ ;  /* 0x000000121111723e */ /* 0x000fe200048070ff */
[----:B-----5:R-:W-:Y:S01]  /*3060*/  FADD R5, -R53, R58 ;  /* 0x0000003a35057221 */ /* 0x020fe20000000100 */
[----:B------:R-:W-:Y:S02]  /*3070*/  F2FP.SATFINITE.E4M3.F32.PACK_AB_MERGE_C R19, R19, R73, RZ ;  /* 0x000000491313723e */ /* 0x000fe400048070ff */
[----:B------:R-:W-:Y:S01]  /*3080*/  F2FP.SATFINITE.E4M3.F32.PACK_AB_MERGE_C R58, R61, R76, R17 ;  /* 0x0000004c3d3a723e */ /* 0x000fe20004807011 */
[----:B------:R-:W-:Y:S01]  /*3090*/  FMUL R73, R5, 1.4426950216293334961 ;  /* 0x3fb8aa3b05497820 */ /* 0x000fe20000400000 */
[----:B------:R-:W-:-:S03]  /*30a0*/  F2FP.SATFINITE.E4M3.F32.PACK_AB_MERGE_C R59, R59, R16, R19 ;  /* 0x000000103b3b723e */ /* 0x000fc60004807013 */
[----:B------:R-:W1:Y:S01]  /*30b0*/  MUFU.EX2 R61, R73 ;  /* 0x00000049003d7308 */ /* 0x000e620000000800 */
[----:B------:R-:W-:-:S04]  /*30c0*/  ULEA UR30, UR28, UR11, 0x3 ;  /* 0x0000000b1c1e7291 */ /* 0x000fc8000f8e18ff */
[----:B------:R-:W-:Y:S01]  /*30d0*/  UIADD3 UR30, UPT, UPT, UR30, 0x3000, URZ ;  /* 0x000030001e1e7890 */ /* 0x000fe2000fffe0ff */
[----:B--2---:R-:W-:Y:S04]  /*30e0*/  STS.U8 [R21+UR11+0x2800], R10 ;  /* 0x0028000a15007988 */ /* 0x004fe8000800000b */
[----:B---3--:R-:W-:Y:S04]  /*30f0*/  STS.U8 [R21+UR11+0x2b00], R4 ;  /* 0x002b000415007988 */ /* 0x008fe8000800000b */
[----:B----4-:R-:W-:Y:S04]  /*3100*/  STS.U8 [R21+UR11+0x2c00], R14 ;  /* 0x002c000e15007988 */ /* 0x010fe8000800000b */
[----:B------:R0:W-:Y:S02]  /*3110*/  STS.U8 [R21+UR11+0x2d00], R12 ;  /* 0x002d000c15007988 */ /* 0x0001e4000800000b */
[----:B0-----:R-:W-:Y:S01]  /*3120*/  LDTM.16dp32bit_t0_t15.x16 R4, tmem[UR13] ;  /* 0x0000000d000479ee */ /* 0x001fe20008a00000 */
[----:B------:R-:W1:Y:S01]  /*3130*/  LDTM.16dp32bit_t16_t31.x16 R4, tmem[UR13+0x10] ;  /* 0x0000100d000479ee */ /* 0x000e620008a20000 */
[----:B------:R-:W-:Y:S04]  /*3140*/  STS.U8 [R21+UR11+0x2900], R75 ;  /* 0x0029004b15007988 */ /* 0x000fe8000800000b */
[----:B------:R-:W-:Y:S04]  /*3150*/  STS.U8 [R21+UR11+0x2a00], R77 ;  /* 0x002a004d15007988 */ /* 0x000fe8000800000b */
[----:B------:R-:W-:Y:S04]  /*3160*/  STS.U8 [R21+UR11+0x2e00], R72 ;  /* 0x002e004815007988 */ /* 0x000fe8000800000b */
[----:B------:R-:W-:Y:S04]  /*3170*/  STS.U8 [R21+UR11+0x2f00], R74 ;  /* 0x002f004a15007988 */ /* 0x000fe8000800000b */
[----:B------:R0:W-:Y:S01]  /*3180*/  STS.64 [R24+0x1000], R58 ;  /* 0x0010003a18007388 */ /* 0x0001e20000000a00 */
[----:B------:R-:W-:Y:S01]  /*3190*/  NOP ;  /* 0x0000000000007918 */ /* 0x000fe20000000000 */
[C---:B-1----:R-:W-:Y:S01]  /*31a0*/  FMUL R4, R61.reuse, R4 ;  /* 0x000000043d047220 */ /* 0x042fe20000400000 */
        /* <DEDUP_REMOVED lines=16> */
[----:B------:R1:W-:Y:S01]  /*32b0*/  STTM.16dp32bit_t16_t31.x16 tmem[UR13+0x10], R4 ;  /* 0x00001004000079ed */ /* 0x0003e20008a2000d */
[----:B------:R-:W2:Y:S02]  /*32c0*/  FENCE.VIEW.ASYNC.T ;  /* 0x00000000000073c6 */ /* 0x000ea40000000200 */
[----:B--2---:R-:W-:Y:S06]  /*32d0*/  BAR.SYNC.DEFER_BLOCKING 0x0 ;  /* 0x0000000000007b1d */ /* 0x004fec0000010000 */
[----:B------:R2:W-:Y:S06]  /*32e0*/  MEMBAR.ALL.CTA ;  /* 0x0000000000007992 */ /* 0x0005ec0000008000 */
[----:B--2---:R-:W2:Y:S01]  /*32f0*/  FENCE.VIEW.ASYNC.S ;  /* 0x00000000000073c6 */ /* 0x004ea20000000000 */
[----:B0-----:R-:W-:Y:S01]  /*3300*/  IMAD.MOV.U32 R59, RZ, RZ, R38 ;  /* 0x000000ffff3b7224 */ /* 0x001fe200078e0026 */
[----:B--2---:R-:W-:Y:S06]  /*3310*/  BAR.SYNC.DEFER_BLOCKING 0x0 ;  /* 0x0000000000007b1d */ /* 0x004fec0000010000 */
[----:B------:R-:W-:Y:S05]  /*3320*/  BRA.U UP1, `(.L_x_18) ;  /* 0x0000000101287547 */ /* 0x000fea000b800000 */
[----:B------:R-:W-:Y:S01]  /*3330*/  UMOV UR6, UR30 ;  /* 0x0000001e00067c82 */ /* 0x000fe20008000000 */
[----:B------:R-:W-:Y:S01]  /*3340*/  UMOV UR7, URZ ;  /* 0x000000ff00077c82 */ /* 0x000fe20008000000 */
[----:B------:R-:W-:Y:S01]  /*3350*/  UMOV UR16, UR26 ;  /* 0x0000001a00107c82 */ /* 0x000fe20008000000 */
[----:B------:R-:W-:Y:S01]  /*3360*/  UMOV UR17, 0xc0004010 ;  /* 0xc000401000117882 */ /* 0x000fe20000000000 */
[----:B------:R-:W-:Y:S01]  /*3370*/  UMOV UR22, 0x0 ;  /* 0x0000000000167882 */ /* 0x000fe20000000000 */
[----:B------:R-:W-:Y:S01]  /*3380*/  UMOV UR23, 0x4100010 ;  /* 0x0410001000177882 */ /* 0x000fe20000000000 */
[----:B------:R-:W-:Y:S01]  /*3390*/  UMOV UR6, UR6 ;  /* 0x0000000600067c82 */ /* 0x000fe20008000000 */
[----:B------:R0:W-:Y:S01]  /*33a0*/  UTCQMMA gdesc[UR18], gdesc[UR16], tmem[UR29], tmem[UR22], idesc[UR23], UPT ;  /* 0x00ff1610120075ea */ /* 0x0001e2000b80031d */
[----:B------:R0:W-:Y:S01]  /*33b0*/  UTCBAR [UR6], URZ ;  /* 0x000000ff060073e9 */ /* 0x0001e200080000ff */
[----:B------:R-:W-:Y:S02]  /*33c0*/  NOP ;  /* 0x0000000000007918 */ /* 0x000fe40000000000 */
.L_x_18:
[----:B------:R-:W-:Y:S01]  /*33d0*/  UIADD3 UR31, UP2, UPT, UR31, 0x20, URZ ;  /* 0x000000201f1f7890 */ /* 0x000fe2000ff5e0ff */
[----:B------:R-:W-:Y:S01]  /*33e0*/  FFMA R29, R61, R29, R60 ;  /* 0x0000001d3d1d7223 */ /* 0x000fe2000000003c */
[----:B------:R-:W-:Y:S01]  /*33f0*/  UIADD3 UR28, UPT, UPT, UR28, 0x1, URZ ;  /* 0x000000011c1c7890 */ /* 0x000fe2000fffe0ff */
[----:B------:R-:W-:Y:S01]  /*3400*/  IMAD.IADD R51, R39, 0x1, R51 ;  /* 0x0000000127337824 */ /* 0x000fe200078e0233 */
[----:B------:R-:W-:Y:S01]  /*3410*/  UIADD3.X UR34, UPT, UPT, URZ, UR34, URZ, UP2, !UPT ;  /* 0x00000022ff227290 */ /* 0x000fe200097fe4ff */
[----:B-1----:R-:W-:Y:S01]  /*3420*/  IMAD.MOV.U32 R12, RZ, RZ, R59 ;  /* 0x000000ffff0c7224 */ /* 0x002fe200078e003b */
[----:B------:R-:W-:Y:S01]  /*3430*/  ISETP.LE.U32.AND P1, PT, R25, UR31, PT ;  /* 0x0000001f19007c0c */ /* 0x000fe2000bf23070 */
[----:B------:R-:W-:Y:S01]  /*3440*/  UISETP.GT.AND UP2, UPT, UR28, 0x1, UPT ;  /* 0x000000011c00788c */ /* 0x000fe2000bf44270 */
[----:B------:R-:W-:Y:S01]  /*3450*/  IMAD.MOV.U32 R58, RZ, RZ, R53 ;  /* 0x000000ffff3a7224 */ /* 0x000fe200078e0035 */
[----:B------:R-:W-:Y:S01]  /*3460*/  UIADD3 UR15, UPT, UPT, UR27, UR15, URZ ;  /* 0x0000000f1b0f7290 */ /* 0x000fe2000fffe0ff */
[----:B------:R-:W-:Y:S01]  /*3470*/  IMAD.U32 R4, RZ, RZ, UR34 ;  /* 0x00000022ff047e24 */ /* 0x000fe2000f8e00ff */
[----:B0-----:R-:W-:-:S02]  /*3480*/  USEL UR6, URZ, 0x1, !UP2 ;  /* 0x00000001ff067887 */ /* 0x001fc4000d000000 */
[----:B------:R-:W-:Y:S02]  /*3490*/  USEL UR28, UR28, URZ, !UP2 ;  /* 0x000000ff1c1c7287 */ /* 0x000fe4000d000000 */
[----:B------:R-:W-:Y:S02]  /*34a0*/  ISETP.GE.U32.AND.EX P1, PT, R4, RZ, PT, P1 ;  /* 0x000000ff0400720c */ /* 0x000fe40003f26110 */
[----:B------:R-:W-:-:S11]  /*34b0*/  LOP3.LUT R38, R38, UR6, RZ, 0x3c, !PT ;  /* 0x0000000626267c12 */ /* 0x000fd6000f8e3cff */
[----:B------:R-:W-:Y:S05]  /*34c0*/  @!P1 BRA `(.L_x_19) ;  /* 0xffffffec00c89947 */ /* 0x000fea000383ffff */
[----:B------:R-:W-:Y:S01]  /*34d0*/  ISETP.GE.AND P0, PT, R3, 0x1, PT ;  /* 0x000000010300780c */ /* 0x000fe20003f06270 */
[----:B------:R-:W-:-:S12]  /*34e0*/  IMAD.MOV.U32 R58, RZ, RZ, R53 ;  /* 0x000000ffff3a7224 */ /* 0x000fd800078e0035 */
[----:B------:R-:W-:Y:S05]  /*34f0*/  @!P0 BRA `(.L_x_14) ;  /* 0x0000000000108947 */ /* 0x000fea0003800000 */
[----:B------:R-:W-:-:S04]  /*3500*/  IMAD.U32 R3, R59, -0x80000000, RZ ;  /* 0x800000003b037824 */ /* 0x000fc800078e00ff */
[----:B------:R-:W0:Y:S02]  /*3510*/  SYNCS.PHASECHK.TRANS64.TRYWAIT P0, [UR30], R3 ;  /* 0x00000003ff0075a7 */ /* 0x000e24000800111e */
[----:B0-----:R-:W-:Y:S05]  /*3520*/  @!P0 BRA `(.L_x_20) ;  /* 0x0000001400388947 */ /* 0x001fea0003800000 */
.L_x_26:
[----:B------:R-:W-:-:S07]  /*3530*/  IMAD.MOV.U32 R58, RZ, RZ, R53 ;  /* 0x000000ffff3a7224 */ /* 0x000fce00078e0035 */
.L_x_14:
[----:B------:R-:W-:Y:S01]  /*3540*/  BAR.SYNC.DEFER_BLOCKING 0x0 ;  /* 0x0000000000007b1d */ /* 0x000fe20000010000 */
[C---:B------:R-:W-:Y:S01]  /*3550*/  IMAD.SHL.U32 R3, R0.reuse, 0x20, RZ ;  /* 0x0000002000037824 */ /* 0x040fe200078e00ff */
[----:B------:R-:W-:Y:S01]  /*3560*/  SHF.R.S32.HI R21, RZ, 0x5, R0 ;  /* 0x00000005ff157819 */ /* 0x000fe20000011400 */
[C---:B0-2---:R-:W-:Y:S01]  /*3570*/  IMAD.SHL.U32 R4, R0.reuse, 0x2, RZ ;  /* 0x0000000200047824 */ /* 0x045fe200078e00ff */
[----:B------:R-:W-:Y:S01]  /*3580*/  FSETP.GT.AND P0, PT, |R29|, 8.50705917302346158658e+37, PT ;  /* 0x7e8000001d00780b */ /* 0x000fe20003f04200 */
[C---:B------:R-:W-:Y:S01]  /*3590*/  IMAD.SHL.U32 R20, R0.reuse, 0x10, RZ ;  /* 0x0000001000147824 */ /* 0x040fe200078e00ff */
[----:B------:R-:W-:Y:S01]  /*35a0*/  LOP3.LUT R3, R3, 0x300, RZ, 0xc0, !PT ;  /* 0x0000030003037812 */ /* 0x000fe200078ec0ff */
[----:B------:R-:W-:Y:S01]  /*35b0*/  IMAD.SHL.U32 R26, R0, 0x8, RZ ;  /* 0x00000008001a7824 */ /* 0x000fe200078e00ff */
[----:B------:R-:W-:Y:S01]  /*35c0*/  LOP3.LUT R22, R4, 0x80, RZ, 0xc0, !PT ;  /* 0x0000008004167812 */ /* 0x000fe200078ec0ff */
[----:B------:R-:W0:Y:S01]  /*35d0*/  LDC R30, c[0x0][0x3e8] ;  /* 0x0000fa00ff1e7b82 */ /* 0x000e220000000800 */
[----:B------:R-:W-:Y:S01]  /*35e0*/  LOP3.LUT R23, R0, 0x80, RZ, 0xc0, !PT ;  /* 0x0000008000177812 */ /* 0x000fe200078ec0ff */
[----:B------:R-:W1:Y:S01]  /*35f0*/  LDCU.64 UR4, c[0x0][0x3e0] ;  /* 0x00007c00ff0477ac */ /* 0x000e620008000a00 */
[----:B------:R-:W-:Y:S01]  /*3600*/  SGXT R21, R21, 0x1 ;  /* 0x000000011515781a */ /* 0x000fe20000000200 */
[----:B------:R-:W-:Y:S01]  /*3610*/  VIADD R22, R22, UR11 ;  /* 0x0000000b16167c36 */ /* 0x000fe20008000000 */
[----:B------:R-:W-:-:S02]  /*3620*/  LOP3.LUT R24, R3, 0x70, R20, 0xf8, !PT ;  /* 0x0000007003187812 */ /* 0x000fc400078ef814 */
[C---:B------:R-:W-:Y:S02]  /*3630*/  FSETP.GEU.AND P5, PT, |R29|.reuse, 1.175494350822287508e-38, PT ;  /* 0x008000001d00780b */ /* 0x040fe40003fae200 */
[----:B------:R-:W-:Y:S01]  /*3640*/  LOP3.LUT R28, R20, 0x30, RZ, 0xc0, !PT ;  /* 0x00000030141c7812 */ /* 0x000fe200078ec0ff */
[----:B------:R-:W-:Y:S01]  /*3650*/  FMUL R20, R29, 8388608 ;  /* 0x4b0000001d147820 */ /* 0x000fe20000400000 */
[----:B------:R-:W-:Y:S01]  /*3660*/  LOP3.LUT R21, R24, 0x840, R21, 0x78, !PT ;  /* 0x0000084018157812 */ /* 0x000fe200078e7815 */
[----:B------:R-:W-:Y:S01]  /*3670*/  IMAD R24, R23, 0x8, R22 ;  /* 0x0000000817187824 */ /* 0x000fe200078e0216 */
[----:B------:R-:W-:Y:S01]  /*3680*/  FSETP.GEU.AND P1, PT, R29, 1.175494350822287508e-38, PT ;  /* 0x008000001d00780b */ /* 0x000fe20003f2e000 */
[----:B------:R-:W-:Y:S01]  /*3690*/  VIADD R28, R28, UR11 ;  /* 0x0000000b1c1c7c36 */ /* 0x000fe20008000000 */
[----:B------:R-:W2:Y:S02]  /*36a0*/  @!P4 SYNCS.CCTL.IV [UR11+0x3000] ;  /* 0x00300000ff00c9b1 */ /* 0x000ea4000800000b */
[----:B--2---:R-:W-:Y:S01]  /*36b0*/  BAR.SYNC.DEFER_BLOCKING 0x0 ;  /* 0x0000000000007b1d */ /* 0x004fe20000010000 */
[----:B------:R-:W-:Y:S01]  /*36c0*/  LOP3.LUT R23, R0, 0x10, RZ, 0xc0, !PT ;  /* 0x0000001000177812 */ /* 0x000fe200078ec0ff */
[----:B------:R-:W-:Y:S01]  /*36d0*/  IMAD.IADD R21, R21, 0x1, R24 ;  /* 0x0000000115157824 */ /* 0x000fe200078e0218 */
[----:B------:R-:W-:Y:S01]  /*36e0*/  FSEL R20, R20, R29, !P1 ;  /* 0x0000001d14147208 */ /* 0x000fe20004800000 */
[----:B------:R-:W-:Y:S01]  /*36f0*/  @P0 FMUL R29, R29, 0.25 ;  /* 0x3e8000001d1d0820 */ /* 0x000fe20000400000 */
[C---:B------:R-:W-:Y:S01]  /*3700*/  LOP3.LUT R22, R0.reuse, 0xe0, RZ, 0xc0, !PT ;  /* 0x000000e000167812 */ /* 0x040fe200078ec0ff */
[----:B------:R-:W-:Y:S01]  /*3710*/  IMAD R23, R23, 0x40, R28 ;  /* 0x0000004017177824 */ /* 0x000fe200078e021c */
[----:B------:R-:W-:Y:S01]  /*3720*/  LOP3.LUT P2, RZ, R0, 0x4, RZ, 0xc0, !PT ;  /* 0x0000000400ff7812 */ /* 0x000fe2000784c0ff */
[----:B------:R-:W-:Y:S01]  /*3730*/  LDTM.16dp32bit_t0_t15.x16 R4, tmem[UR13] ;  /* 0x0000000d000479ee */ /* 0x000fe20008a00000 */
[----:B------:R-:W2:Y:S01]  /*3740*/  LDTM.16dp32bit_t16_t31.x16 R4, tmem[UR13+0x10] ;  /* 0x0000100d000479ee */ /* 0x000ea20008a20000 */
[----:B------:R-:W-:Y:S01]  /*3750*/  @!P5 FMUL R29, R29, 16777216 ;  /* 0x4b8000001d1dd820 */ /* 0x000fe20000400000 */
[----:B------:R-:W-:Y:S01]  /*3760*/  IMAD R22, R22, 0x4, R23 ;  /* 0x0000000416167824 */ /* 0x000fe200078e0217 */
[----:B------:R-:W-:Y:S01]  /*3770*/  SEL R3, RZ, 0x840, !P2 ;  /* 0x00000840ff037807 */ /* 0x000fe20005000000 */
[----:B-1----:R-:W-:Y:S01]  /*3780*/  UIMAD UR4, UR10, UR4, URZ ;  /* 0x000000040a0472a4 */ /* 0x002fe2000f8e02ff */
[----:B------:R-:W1:Y:S02]  /*3790*/  MUFU.RCP R23, R29 ;  /* 0x0000001d00177308 */ /* 0x000e640000001000 */
[----:B------:R-:W-:Y:S01]  /*37a0*/  LOP3.LUT R3, R3, 0x40, R26, 0x78, !PT ;  /* 0x0000004003037812 */ /* 0x000fe200078e781a */
[----:B------:R-:W3:Y:S01]  /*37b0*/  @!P4 SYNCS.CCTL.IV [UR11+0x3008] ;  /* 0x00300800ff00c9b1 */ /* 0x000ee2000800000b */
[----:B------:R-:W-:Y:S01]  /*37c0*/  NOP ;  /* 0x0000000000007918 */ /* 0x000fe20000000000 */
[----:B--2---:R-:W-:Y:S01]  /*37d0*/  @P0 FMUL R4, R4, 0.25 ;  /* 0x3e80000004040820 */ /* 0x004fe20000400000 */
[----:B------:R-:W-:Y:S01]  /*37e0*/  @P0 FMUL R5, R5, 0.25 ;  /* 0x3e80000005050820 */ /* 0x000fe20000400000 */
        /* <DEDUP_REMOVED lines=10> */
[----:B------:R-:W-:Y:S01]  /*3890*/  @!P5 FMUL R4, R4, 16777216 ;  /* 0x4b8000000404d820 */ /* 0x000fe20000400000 */
[----:B------:R-:W-:Y:S01]  /*38a0*/  @!P5 FMUL R5, R5, 16777216 ;  /* 0x4b8000000505d820 */ /* 0x000fe20000400000 */
[----:B------:R-:W-:Y:S01]  /*38b0*/  @!P5 FMUL R8, R8, 16777216 ;  /* 0x4b8000000808d820 */ /* 0x000fe20000400000 */
[----:B------:R-:W-:Y:S01]  /*38c0*/  @!P5 FMUL R9, R9, 16777216 ;  /* 0x4b8000000909d820 */ /* 0x000fe20000400000 */
[----:B------:R-:W-:Y:S01]  /*38d0*/  @P0 FMUL R18, R18, 0.25 ;  /* 0x3e80000012120820 */ /* 0x000fe20000400000 */
[----:B------:R-:W-:Y:S01]  /*38e0*/  @P0 FMUL R19, R19, 0.25 ;  /* 0x3e80000013130820 */ /* 0x000fe20000400000 */
[----:B------:R-:W-:Y:S01]  /*38f0*/  @!P5 FMUL R6, R6, 16777216 ;  /* 0x4b8000000606d820 */ /* 0x000fe20000400000 */
[----:B------:R-:W-:Y:S01]  /*3900*/  @!P5 FMUL R7, R7, 16777216 ;  /* 0x4b8000000707d820 */ /* 0x000fe20000400000 */
[----:B------:R-:W-:Y:S01]  /*3910*/  @!P5 FMUL R10, R10, 16777216 ;  /* 0x4b8000000a0ad820 */ /* 0x000fe20000400000 */
[----:B------:R-:W-:Y:S01]  /*3920*/  @!P5 FMUL R11, R11, 16777216 ;  /* 0x4b8000000b0bd820 */ /* 0x000fe20000400000 */
[----:B------:R-:W-:Y:S01]  /*3930*/  @!P5 FMUL R14, R14, 16777216 ;  /* 0x4b8000000e0ed820 */ /* 0x000fe20000400000 */
[----:B------:R-:W-:Y:S01]  /*3940*/  @!P5 FMUL R15, R15, 16777216 ;  /* 0x4b8000000f0fd820 */ /* 0x000fe20000400000 */
[----:B------:R-:W-:Y:S01]  /*3950*/  @!P5 FMUL R12, R12, 16777216 ;  /* 0x4b8000000c0cd820 */ /* 0x000fe20000400000 */
[----:B------:R-:W-:Y:S01]  /*3960*/  @!P5 FMUL R13, R13, 16777216 ;  /* 0x4b8000000d0dd820 */ /* 0x000fe20000400000 */
[C---:B-1----:R-:W-:Y:S01]  /*3970*/  FMUL R4, R23.reuse, R4 ;  /* 0x0000000417047220 */ /* 0x042fe20000400000 */
[C---:B------:R-:W-:Y:S01]  /*3980*/  FMUL R5, R23.reuse, R5 ;  /* 0x0000000517057220 */ /* 0x040fe20000400000 */
[C---:B------:R-:W-:Y:S01]  /*3990*/  FMUL R8, R23.reuse, R8 ;  /* 0x0000000817087220 */ /* 0x040fe20000400000 */
[----:B------:R-:W-:Y:S01]  /*39a0*/  FMUL R9, R23, R9 ;  /* 0x0000000917097220 */ /* 0x000fe20000400000 */
[----:B------:R-:W-:Y:S01]  /*39b0*/  @P0 FMUL R16, R16, 0.25 ;  /* 0x3e80000010100820 */ /* 0x000fe20000400000 */
[----:B------:R-:W-:Y:S01]  /*39c0*/  @P0 FMUL R17, R17, 0.25 ;  /* 0x3e80000011110820 */ /* 0x000fe20000400000 */
[----:B------:R-:W-:Y:S01]  /*39d0*/  @!P5 FMUL R18, R18, 16777216 ;  /* 0x4b8000001212d820 */ /* 0x000fe20000400000 */
[----:B------:R-:W-:Y:S01]  /*39e0*/  @!P5 FMUL R19, R19, 16777216 ;  /* 0x4b8000001313d820 */ /* 0x000fe20000400000 */
[C---:B------:R-:W-:Y:S01]  /*39f0*/  FMUL R6, R23.reuse, R6 ;  /* 0x0000000617067220 */ /* 0x040fe20000400000 */
[C---:B------:R-:W-:Y:S01]  /*3a00*/  FMUL R7, R23.reuse, R7 ;  /* 0x0000000717077220 */ /* 0x040fe20000400000 */
[C---:B------:R-:W-:Y:S01]  /*3a10*/  FMUL R10, R23.reuse, R10 ;  /* 0x0000000a170a7220 */ /* 0x040fe20000400000 */
[C---:B------:R-:W-:Y:S01]  /*3a20*/  FMUL R25, R23.reuse, R11 ;  /* 0x0000000b17197220 */ /* 0x040fe20000400000 */
[C---:B------:R-:W-:Y:S01]  /*3a30*/  FMUL R14, R23.reuse, R14 ;  /* 0x0000000e170e7220 */ /* 0x040fe20000400000 */
[C---:B------:R-:W-:Y:S01]  /*3a40*/  FMUL R15, R23.reuse, R15 ;  /* 0x0000000f170f7220 */ /* 0x040fe20000400000 */
[C---:B------:R-:W-:Y:S01]  /*3a50*/  FMUL R12, R23.reuse, R12 ;  /* 0x0000000c170c7220 */ /* 0x040fe20000400000 */
[----:B------:R-:W-:Y:S01]  /*3a60*/  FMUL R13, R23, R13 ;  /* 0x0000000d170d7220 */ /* 0x000fe20000400000 */
[----:B------:R-:W-:Y:S01]  /*3a70*/  F2FP.SATFINITE.E4M3.F32.PACK_AB_MERGE_C R5, R5, R4, RZ ;  /* 0x000000040505723e */ /* 0x000fe200048070ff */
[----:B------:R-:W-:Y:S01]  /*3a80*/  @!P5 FMUL R16, R16, 16777216 ;  /* 0x4b8000001010d820 */ /* 0x000fe20000400000 */
[----:B------:R-:W-:Y:S01]  /*3a90*/  F2FP.SATFINITE.E4M3.F32.PACK_AB_MERGE_C R8, R9, R8, RZ ;  /* 0x000000080908723e */ /* 0x000fe200048070ff */
[----:B------:R-:W-:Y:S01]  /*3aa0*/  @!P5 FMUL R17, R17, 16777216 ;  /* 0x4b8000001111d820 */ /* 0x000fe20000400000 */
[C---:B------:R-:W-:Y:S01]  /*3ab0*/  FMUL R18, R23.reuse, R18 ;  /* 0x0000001217127220 */ /* 0x040fe20000400000 */
[----:B------:R-:W-:Y:S01]  /*3ac0*/  FMUL R19, R23, R19 ;  /* 0x0000001317137220 */ /* 0x000fe20000400000 */
[----:B------:R-:W-:Y:S01]  /*3ad0*/  VIADD R11, R20, 0xc0cafb0d ;  /* 0xc0cafb0d140b7836 */ /* 0x000fe20000000000 */
[----:B------:R-:W-:Y:S01]  /*3ae0*/  F2FP.SATFINITE.E4M3.F32.PACK_AB_MERGE_C R6, R7, R6, RZ ;  /* 0x000000060706723e */ /* 0x000fe200048070ff */
[----:B------:R-:W-:Y:S01]  /*3af0*/  FMUL R16, R23, R16 ;  /* 0x0000001017107220 */ /* 0x000fe20000400000 */
[----:B------:R-:W-:Y:S01]  /*3b00*/  F2FP.SATFINITE.E4M3.F32.PACK_AB_MERGE_C R10, R25, R10, RZ ;  /* 0x0000000a190a723e */ /* 0x000fe200048070ff */
[----:B------:R-:W-:Y:S01]  /*3b10*/  FMUL R17, R23, R17 ;  /* 0x0000001117117220 */ /* 0x000fe20000400000 */
[----:B------:R-:W-:Y:S01]  /*3b20*/  F2FP.SATFINITE.E4M3.F32.PACK_AB_MERGE_C R14, R15, R14, RZ ;  /* 0x0000000e0f0e723e */ /* 0x000fe200048070ff */
[----:B------:R-:W-:Y:S01]  /*3b30*/  IMAD.MOV.U32 R25, RZ, RZ, 0x3dc6b27f ;  /* 0x3dc6b27fff197424 */ /* 0x000fe200078e00ff */
[----:B------:R-:W-:-:S02]  /*3b40*/  F2FP.SATFINITE.E4M3.F32.PACK_AB_MERGE_C R12, R13, R12, RZ ;  /* 0x0000000c0d0c723e */ /* 0x000fc400048070ff */
[----:B------:R-:W-:Y:S02]  /*3b50*/  LOP3.LUT R7, R5, 0xffff, RZ, 0xc0, !PT ;  /* 0x0000ffff05077812 */ /* 0x000fe400078ec0ff */
[----:B------:R-:W-:Y:S02]  /*3b60*/  LOP3.LUT R8, R8, 0xffff, RZ, 0xc0, !PT ;  /* 0x0000ffff08087812 */ /* 0x000fe400078ec0ff */
[----:B------:R-:W-:Y:S02]  /*3b70*/  LOP3.LUT R11, R11, 0xff800000, RZ, 0xc0, !PT ;  /* 0xff8000000b0b7812 */ /* 0x000fe400078ec0ff */
[----:B------:R-:W-:Y:S02]  /*3b80*/  F2FP.SATFINITE.E4M3.F32.PACK_AB_MERGE_C R18, R19, R18, RZ ;  /* 0x000000121312723e */ /* 0x000fe400048070ff */
[----:B------:R-:W-:Y:S01]  /*3b90*/  LOP3.LUT R13, R6, 0xffff, RZ, 0xc0, !PT ;  /* 0x0000ffff060d7812 */ /* 0x000fe200078ec0ff */
[----:B------:R-:W-:Y:S01]  /*3ba0*/  IMAD.IADD R4, R20, 0x1, -R11 ;  /* 0x0000000114047824 */ /* 0x000fe200078e0a0b */
[----:B------:R-:W-:-:S02]  /*3bb0*/  LOP3.LUT R24, R10, 0xffff, RZ, 0xc0, !PT ;  /* 0x0000ffff0a187812 */ /* 0x000fc400078ec0ff */
[----:B------:R-:W-:Y:S02]  /*3bc0*/  LOP3.LUT R23, R14, 0xffff, RZ, 0xc0, !PT ;  /* 0x0000ffff0e177812 */ /* 0x000fe400078ec0ff */
[----:B------:R-:W-:Y:S02]  /*3bd0*/  LOP3.LUT R19, R12, 0xffff, RZ, 0xc0, !PT ;  /* 0x0000ffff0c137812 */ /* 0x000fe400078ec0ff */
[----:B------:R-:W-:Y:S02]  /*3be0*/  SHF.R.U32.HI R5, RZ, 0x8, R7 ;  /* 0x00000008ff057819 */ /* 0x000fe40000011607 */
[--C-:B------:R-:W-:Y:S02]  /*3bf0*/  SHF.R.U32.HI R6, RZ, 0x8, R8.reuse ;  /* 0x00000008ff067819 */ /* 0x100fe40000011608 */
[----:B------:R-:W-:Y:S02]  /*3c00*/  PRMT R7, R7, 0x3340, R8 ;  /* 0x0000334007077816 */ /* 0x000fe40000000008 */
[----:B------:R-:W-:-:S02]  /*3c10*/  PRMT R10, R23, 0x3340, R0 ;  /* 0x00003340170a7816 */ /* 0x000fc40000000000 */
[----:B------:R-:W-:Y:S02]  /*3c20*/  PRMT R9, R13, 0x3340, R24 ;  /* 0x000033400d097816 */ /* 0x000fe40000000018 */
[----:B------:R-:W-:Y:S02]  /*3c30*/  PRMT R8, R19, 0x3340, R0 ;  /* 0x0000334013087816 */ /* 0x000fe40000000000 */
[----:B------:R-:W-:Y:S02]  /*3c40*/  LOP3.LUT R5, R5, 0xffff, RZ, 0xc0, !PT ;  /* 0x0000ffff05057812 */ /* 0x000fe400078ec0ff */
[----:B------:R-:W-:Y:S02]  /*3c50*/  LOP3.LUT R6, R6, 0xffff, RZ, 0xc0, !PT ;  /* 0x0000ffff06067812 */ /* 0x000fe400078ec0ff */
[----:B------:R-:W-:Y:S01]  /*3c60*/  F2FP.SATFINITE.E4M3.F32.PACK_AB_MERGE_C R17, R17, R16, RZ ;  /* 0x000000101111723e */ /* 0x000fe200048070ff */
[----:B------:R-:W-:Y:S01]  /*3c70*/  FADD R16, R4, -1 ;  /* 0xbf80000004107421 */ /* 0x000fe20000000000 */
[----:B------:R-:W-:-:S02]  /*3c80*/  PRMT R15, R9, 0x5410, R10 ;  /* 0x00005410090f7816 */ /* 0x000fc4000000000a */
[----:B------:R-:W-:Y:S02]  /*3c90*/  PRMT R12, R7, 0x5410, R8 ;  /* 0x00005410070c7816 */ /* 0x000fe40000000008 */
[----:B------:R-:W-:Y:S01]  /*3ca0*/  PRMT R9, R5, 0x3340, R6 ;  /* 0x0000334005097816 */ /* 0x000fe20000000006 */
[C---:B------:R-:W-:Y:S01]  /*3cb0*/  FFMA.FTZ R5, R16.reuse, R25, -0.16845393180847167969 ;  /* 0xbe2c7f3010057423 */ /* 0x040fe20000010019 */
[----:B------:R-:W-:Y:S02]  /*3cc0*/  SHF.R.U32.HI R7, RZ, 0x8, R19 ;  /* 0x00000008ff077819 */ /* 0x000fe40000011613 */
[----:B------:R-:W-:Y:S01]  /*3cd0*/  SHF.R.U32.HI R4, RZ, 0x8, R13 ;  /* 0x00000008ff047819 */ /* 0x000fe2000001160d */
[C---:B------:R-:W-:Y:S01]  /*3ce0*/  FFMA.FTZ R5, R16.reuse, R5, 0.1716887056827545166 ;  /* 0x3e2fcf2a10057423 */ /* 0x040fe20000010005 */
[----:B------:R-:W-:Y:S02]  /*3cf0*/  SHF.R.U32.HI R6, RZ, 0x8, R24 ;  /* 0x00000008ff067819 */ /* 0x000fe40000011618 */
[----:B------:R-:W-:Y:S01]  /*3d00*/  SHF.R.U32.HI R8, RZ, 0x8, R23 ;  /* 0x00000008ff087819 */ /* 0x000fe20000011617 */
[----:B------:R-:W-:Y:S01]  /*3d10*/  FFMA.FTZ R5, R16, R5, -0.17900948226451873779 ;  /* 0xbe374e4310057423 */ /* 0x000fe20000010005 */
[----:B------:R-:W-:-:S02]  /*3d20*/  LOP3.LUT R7, R7, 0xffff, RZ, 0xc0, !PT ;  /* 0x0000ffff07077812 */ /* 0x000fc400078ec0ff */
[----:B------:R-:W-:Y:S01]  /*3d30*/  LOP3.LUT R13, R4, 0xffff, RZ, 0xc0, !PT ;  /* 0x0000ffff040d7812 */ /* 0x000fe200078ec0ff */
[----:B------:R-:W-:Y:S01]  /*3d40*/  FFMA.FTZ R5, R16, R5, 0.20512372255325317383 ;  /* 0x3e520bf410057423 */ /* 0x000fe20000010005 */
[----:B------:R-:W-:Y:S02]  /*3d50*/  LOP3.LUT R6, R6, 0xffff, RZ, 0xc0, !PT ;  /* 0x0000ffff06067812 */ /* 0x000fe400078ec0ff */
[----:B------:R-:W-:Y:S01]  /*3d60*/  LOP3.LUT R19, R8, 0xffff, RZ, 0xc0, !PT ;  /* 0x0000ffff08137812 */ /* 0x000fe200078ec0ff */
[----:B------:R-:W-:Y:S01]  /*3d70*/  FFMA.FTZ R5, R16, R5, -0.24046532809734344482 ;  /* 0xbe763c8b10057423 */ /* 0x000fe20000010005 */
[----:B------:R-:W-:Y:S02]  /*3d80*/  PRMT R4, R7, 0x3340, R0 ;  /* 0x0000334007047816 */ /* 0x000fe40000000000 */
[----:B------:R-:W-:Y:S02]  /*3d90*/  PRMT R6, R13, 0x3340, R6 ;  /* 0x000033400d067816 */ /* 0x000fe40000000006 */
[----:B------:R-:W-:-:S02]  /*3da0*/  PRMT R19, R19, 0x3340, R0 ;  /* 0x0000334013137816 */ /* 0x000fc40000000000 */
[----:B------:R-:W-:Y:S02]  /*3db0*/  LOP3.LUT R18, R18, 0xffff, RZ, 0xc0, !PT ;  /* 0x0000ffff12127812 */ /* 0x000fe400078ec0ff */
[----:B------:R-:W-:Y:S02]  /*3dc0*/  PRMT R4, R9, 0x5410, R4 ;  /* 0x0000541009047816 */ /* 0x000fe40000000004 */
[----:B------:R-:W-:Y:S02]  /*3dd0*/  LOP3.LUT R17, R17, 0xffff, RZ, 0xc0, !PT ;  /* 0x0000ffff11117812 */ /* 0x000fe400078ec0ff */
[----:B------:R-:W-:Y:S02]  /*3de0*/  PRMT R19, R6, 0x5410, R19 ;  /* 0x0000541006137816 */ /* 0x000fe40000000013 */
[----:B------:R-:W-:Y:S02]  /*3df0*/  PRMT R14, R15, 0x4210, R18 ;  /* 0x000042100f0e7816 */ /* 0x000fe40000000012 */
[----:B------:R-:W-:-:S02]  /*3e00*/  PRMT R12, R12, 0x4210, R17 ;  /* 0x000042100c0c7816 */ /* 0x000fc40000000011 */
[----:B------:R-:W-:Y:S01]  /*3e10*/  PRMT R13, R4, 0x5210, R17 ;  /* 0x00005210040d7816 */ /* 0x000fe20000000011 */
[----:B------:R-:W-:Y:S01]  /*3e20*/  IMAD.IADD R4, R3, 0x1, R22 ;  /* 0x0000000103047824 */ /* 0x000fe200078e0216 */
[----:B------:R-:W-:Y:S01]  /*3e30*/  PRMT R15, R19, 0x5210, R18 ;  /* 0x00005210130f7816 */ /* 0x000fe20000000012 */
[----:B------:R-:W-:Y:S01]  /*3e40*/  FFMA.FTZ R3, R16, R5, 0.28857114911079406738 ;  /* 0x3e93bf9910037423 */ /* 0x000fe20000010005 */
[----:B------:R-:W-:Y:S02]  /*3e50*/  SHF.R.U32.HI R8, RZ, 0x2, R0 ;  /* 0x00000002ff087819 */ /* 0x000fe40000011600 */
[----:B------:R-:W-:Y:S01]  /*3e60*/  ISETP.GE.U32.AND P0, PT, R20, 0x7f800000, PT ;  /* 0x7f8000001400780c */ /* 0x000fe20003f06070 */
[----:B---3--:R1:W-:Y:S01]  /*3e70*/  STSM.16.M88.4 [R21], R12 ;  /* 0x0000000c15007844 */ /* 0x0083e20000000200 */
[----:B------:R-:W-:Y:S01]  /*3e80*/  FFMA.FTZ R3, R16, R3, -0.36067417263984680176 ;  /* 0xbeb8aa4910037423 */ /* 0x000fe20000010003 */
[----:B------:R-:W-:Y:S01]  /*3e90*/  LOP3.LUT R19, R8, 0x38, RZ, 0xc0, !PT ;  /* 0x0000003808137812 */ /* 0x000fe200078ec0ff */
[----:B------:R-:W-:Y:S02]  /*3ea0*/  BAR.SYNC.DEFER_BLOCKING 0x0 ;  /* 0x0000000000007b1d */ /* 0x000fe40000010000 */
[----:B------:R-:W-:Y:S01]  /*3eb0*/  FFMA.FTZ R3, R16, R3, 0.48089820146560668945 ;  /* 0x3ef6384a10037423 */ /* 0x000fe20000010003 */
[----:B------:R-:W-:-:S02]  /*3ec0*/  FSEL R10, RZ, -23, P1 ;  /* 0xc1b80000ff0a7808 */ /* 0x000fc40000800000 */
[----:B------:R-:W-:Y:S01]  /*3ed0*/  I2FP.F32.S32 R11, R11 ;  /* 0x0000000b000b7245 */ /* 0x000fe20000201400 */
[----:B------:R-:W-:Y:S01]  /*3ee0*/  FFMA.FTZ R17, R16, R3, -0.72134751081466674805 ;  /* 0xbf38aa3b10117423 */ /* 0x000fe20000010003 */
[----:B------:R-:W-:Y:S01]  /*3ef0*/  LOP3.LUT R3, R19, 0x1f, R0, 0xf8, !PT ;  /* 0x0000001f13037812 */ /* 0x000fe200078ef800 */
[----:B------:R-:W2:Y:S01]  /*3f00*/  LDC.64 R8, c[0x0][0x398] ;  /* 0x0000e600ff087b82 */ /* 0x000ea20000000a00 */
[----:B------:R-:W-:Y:S01]  /*3f10*/  FSETP.NEU.AND P1, PT, R20, RZ, PT ;  /* 0x000000ff1400720b */ /* 0x000fe20003f2d000 */
[C---:B------:R-:W-:Y:S01]  /*3f20*/  FMUL R17, R16.reuse, R17 ;  /* 0x0000001110117220 */ /* 0x040fe20000400000 */
[----:B------:R-:W-:Y:S01]  /*3f30*/  FFMA.FTZ R10, R11, 1.1920928955078125e-07, R10 ;  /* 0x340000000b0a7823 */ /* 0x000fe2000001000a */
[----:B-1----:R-:W-:Y:S02]  /*3f40*/  IMAD.SHL.U32 R12, R3, 0x8, RZ ;  /* 0x00000008030c7824 */ /* 0x002fe400078e00ff */
[----:B------:R-:W-:Y:S01]  /*3f50*/  FMUL R17, R16, R17 ;  /* 0x0000001110117220 */ /* 0x000fe20000400000 */
[----:B------:R-:W-:-:S02]  /*3f60*/  @P0 IMAD.MOV.U32 R13, RZ, RZ, 0x7f800000 ;  /* 0x7f800000ff0d0424 */ /* 0x000fc400078e00ff */
[----:B------:R-:W-:Y:S02]  /*3f70*/  IMAD.SHL.U32 R3, R3, 0x10, RZ ;  /* 0x0000001003037824 */ /* 0x000fe400078e00ff */
[----:B------:R-:W-:Y:S01]  /*3f80*/  FFMA.FTZ R17, R16, 1.4426950216293334961, R17 ;  /* 0x3fb8aa3b10117823 */ /* 0x000fe20000010011 */
[----:B------:R-:W-:Y:S02]  /*3f90*/  LOP3.LUT R11, R12, 0xc0, RZ, 0xc0, !PT ;  /* 0x000000c00c0b7812 */ /* 0x000fe400078ec0ff */
[----:B------:R-:W-:Y:S01]  /*3fa0*/  SHF.R.U32.HI R12, RZ, 0x6, R0 ;  /* 0x00000006ff0c7819 */ /* 0x000fe20000011600 */
[----:B------:R-:W-:Y:S01]  /*3fb0*/  FADD R10, R10, R17 ;  /* 0x000000110a0a7221 */ /* 0x000fe20000000000 */
[----:B------:R-:W-:Y:S01]  /*3fc0*/  @P0 FFMA.FTZ R10, R20, R13, +INF ;  /* 0x7f800000140a0423 */ /* 0x000fe2000001000d */
[----:B------:R-:W-:Y:S01]  /*3fd0*/  IMAD.IADD R28, R28, 0x1, R11 ;  /* 0x000000011c1c7824 */ /* 0x000fe200078e020b */
[----:B------:R-:W1:Y:S01]  /*3fe0*/  LDSM.16.M88.4 R4, [R4] ;  /* 0x000000000404783b */ /* 0x000e620000000200 */
[----:B------:R-:W-:Y:S01]  /*3ff0*/  SGXT.U32 R13, R12, 0x2 ;  /* 0x000000020c0d781a */ /* 0x000fe20000000000 */
[----:B------:R-:W-:Y:S01]  /*4000*/  IMAD R11, R2, UR5, RZ ;  /* 0x00000005020b7c24 */ /* 0x000fe2000f8e02ff */
[----:B------:R-:W-:Y:S01]  /*4010*/  USHF.R.S32.HI UR5, URZ, 0x1f, UR4 ;  /* 0x0000001fff057899 */ /* 0x000fe20008011404 */
[----:B------:R-:W-:-:S03]  /*4020*/  FSEL R69, R10, -INF , P1 ;  /* 0xff8000000a457808 */ /* 0x000fc60000800000 */
[----:B--2---:R-:W-:Y:S01]  /*4030*/  IADD3 R36, P0, P2, R11, UR4, R8 ;  /* 0x000000040b247c10 */ /* 0x004fe2000fa1e008 */
[----:B------:R-:W2:Y:S01]  /*4040*/  LDCU UR4, c[0x0][0x3ec] ;  /* 0x00007d80ff0477ac */ /* 0x000ea20008000800 */
[----:B------:R-:W-:Y:S01]  /*4050*/  SHF.R.S32.HI R8, RZ, 0x1f, R11 ;  /* 0x0000001fff087819 */ /* 0x000fe2000001140b */
[----:B------:R-:W-:Y:S01]  /*4060*/  FFMA R69, R69, 0.69314718246459960938, R58 ;  /* 0x3f31721845457823 */ /* 0x000fe2000000003a */
[----:B------:R-:W-:Y:S02]  /*4070*/  LEA.HI R11, R0, 0x2c, RZ, 0x1a ;  /* 0x0000002c000b7811 */ /* 0x000fe400078fd0ff */
[----:B------:R-:W-:Y:S02]  /*4080*/  IADD3.X R38, PT, PT, R8, UR5, R9, P0, P2 ;  /* 0x0000000508267c10 */ /* 0x000fe400087e4409 */
[----:B------:R-:W-:Y:S01]  /*4090*/  LEA.HI R9, R0, 0x1c, RZ, 0x1a ;  /* 0x0000001c00097811 */ /* 0x000fe200078fd0ff */
[----:B0-----:R-:W-:-:S04]  /*40a0*/  IMAD R11, R11, R30, RZ ;  /* 0x0000001e0b0b7224 */ /* 0x001fc800078e02ff */
[----:B------:R-:W-:Y:S01]  /*40b0*/  IMAD R9, R9, R30, RZ ;  /* 0x0000001e09097224 */ /* 0x000fe200078e02ff */
[----:B------:R-:W-:-:S04]  /*40c0*/  IADD3 R10, P4, PT, R11, R36, RZ ;  /* 0x000000240b0a7210 */ /* 0x000fc80007f9e0ff */
[----:B------:R-:W-:Y:S01]  /*40d0*/  IADD3 R8, P2, PT, R9, R36, RZ ;  /* 0x0000002409087210 */ /* 0x000fe20007f5e0ff */
[----:B--2---:R-:W-:Y:S01]  /*40e0*/  UIMAD UR4, UR10, UR4, URZ ;  /* 0x000000040a0472a4 */ /* 0x004fe2000f8e02ff */
[-C--:B------:R-:W-:Y:S02]  /*40f0*/  LEA.HI.X.SX32 R11, R11, R38.reuse, 0x1, P4 ;  /* 0x000000260b0b7211 */ /* 0x080fe400020f0eff */
[----:B------:R-:W-:Y:S01]  /*4100*/  LEA.HI.X.SX32 R9, R9, R38, 0x1, P2 ;  /* 0x0000002609097211 */ /* 0x000fe200010f0eff */
[----:B------:R-:W-:Y:S02]  /*4110*/  USHF.L.U32 UR6, UR4, 0x2, URZ ;  /* 0x0000000204067899 */ /* 0x000fe400080006ff */
[----:B------:R-:W-:Y:S01]  /*4120*/  UIMAD.WIDE UR4, UR4, 0x4, URZ ;  /* 0x00000004040478a5 */ /* 0x000fe2000f8e02ff */
[C---:B-1----:R-:W-:Y:S02]  /*4130*/  PRMT R47, R5.reuse, 0x7770, RZ ;  /* 0x00007770052f7816 */ /* 0x042fe400000000ff */
[----:B------:R-:W-:-:S02]  /*4140*/  PRMT R45, R5, 0x7771, RZ ;  /* 0x00007771052d7816 */ /* 0x000fc400000000ff */
[C---:B------:R-:W-:Y:S02]  /*4150*/  PRMT R43, R5.reuse, 0x7772, RZ ;  /* 0x00007772052b7816 */ /* 0x040fe400000000ff */
[----:B------:R-:W-:Y:S01]  /*4160*/  PRMT R51, R5, 0x7773, RZ ;  /* 0x0000777305337816 */ /* 0x000fe200000000ff */
[----:B------:R-:W-:Y:S01]  /*4170*/  IMAD R5, R13, R30, RZ ;  /* 0x0000001e0d057224 */ /* 0x000fe200078e02ff */
[C---:B------:R-:W-:Y:S02]  /*4180*/  PRMT R65, R7.reuse, 0x7770, RZ ;  /* 0x0000777007417816 */ /* 0x040fe400000000ff */
[C---:B------:R-:W-:Y:S01]  /*4190*/  PRMT R63, R7.reuse, 0x7771, RZ ;  /* 0x00007771073f7816 */ /* 0x040fe200000000ff */
[C---:B------:R-:W-:Y:S01]  /*41a0*/  IMAD R15, R30.reuse, 0x4, R5 ;  /* 0x000000041e0f7824 */ /* 0x040fe200078e0205 */
[C---:B------:R-:W-:Y:S02]  /*41b0*/  PRMT R61, R7.reuse, 0x7772, RZ ;  /* 0x00007772073d7816 */ /* 0x040fe400000000ff */
[----:B------:R-:W-:Y:S01]  /*41c0*/  PRMT R59, R7, 0x7773, RZ ;  /* 0x00007773073b7816 */ /* 0x000fe200000000ff */
[----:B------:R-:W-:Y:S01]  /*41d0*/  IMAD R17, R30, 0x4, R15 ;  /* 0x000000041e117824 */ /* 0x000fe200078e020f */
[----:B------:R-:W-:-:S02]  /*41e0*/  LEA.HI R7, R0, 0xc, RZ, 0x1a ;  /* 0x0000000c00077811 */ /* 0x000fc400078fd0ff */
[----:B------:R-:W-:Y:S01]  /*41f0*/  PRMT R41, R4, 0x7770, RZ ;  /* 0x0000777004297816 */ /* 0x000fe200000000ff */
[----:B------:R-:W-:Y:S01]  /*4200*/  IMAD R19, R30, 0x8, R17 ;  /* 0x000000081e137824 */ /* 0x000fe200078e0211 */
[C---:B------:R-:W-:Y:S01]  /*4210*/  PRMT R39, R4.reuse, 0x7771, RZ ;  /* 0x0000777104277816 */ /* 0x040fe200000000ff */
[----:B------:R-:W-:Y:S01]  /*4220*/  IMAD R7, R7, R30, RZ ;  /* 0x0000001e07077224 */ /* 0x000fe200078e02ff */
[----:B------:R-:W-:Y:S01]  /*4230*/  PRMT R29, R4, 0x7772, RZ ;  /* 0x00007772041d7816 */ /* 0x000fe200000000ff */
[----:B------:R-:W-:Y:S01]  /*4240*/  IMAD R21, R30, 0x4, R19 ;  /* 0x000000041e157824 */ /* 0x000fe200078e0213 */
[----:B------:R-:W-:Y:S02]  /*4250*/  PRMT R49, R4, 0x7773, RZ ;  /* 0x0000777304317816 */ /* 0x000fe400000000ff */
[----:B------:R-:W-:Y:S01]  /*4260*/  IADD3 R4, P0, PT, R5, R36, RZ ;  /* 0x0000002405047210 */ /* 0x000fe20007f1e0ff */
[----:B------:R-:W-:Y:S01]  /*4270*/  IMAD R23, R30, 0x4, R21 ;  /* 0x000000041e177824 */ /* 0x000fe200078e0215 */
[----:B------:R-:W-:-:S02]  /*4280*/  PRMT R53, R6, 0x7770, RZ ;  /* 0x0000777006357816 */ /* 0x000fc400000000ff */
[----:B------:R-:W-:Y:S01]  /*4290*/  LEA.HI.X.SX32 R5, R5, R38, 0x1, P0 ;  /* 0x0000002605057211 */ /* 0x000fe200000f0eff */
[----:B------:R-:W-:Y:S01]  /*42a0*/  IMAD R25, R30, 0x8, R23 ;  /* 0x000000081e197824 */ /* 0x000fe200078e0217 */
[-C--:B------:R-:W-:Y:S02]  /*42b0*/  IADD3 R14, P0, PT, R15, R36.reuse, RZ ;  /* 0x000000240f0e7210 */ /* 0x080fe40007f1e0ff */
[----:B------:R-:W-:Y:S01]  /*42c0*/  PRMT R55, R6, 0x7771, RZ ;  /* 0x0000777106377816 */ /* 0x000fe200000000ff */
[----:B------:R-:W-:Y:S01]  /*42d0*/  IMAD R27, R30, 0x4, R25 ;  /* 0x000000041e1b7824 */ /* 0x000fe200078e0219 */
[C---:B------:R-:W-:Y:S01]  /*42e0*/  PRMT R57, R6.reuse, 0x7772, RZ ;  /* 0x0000777206397816 */ /* 0x040fe200000000ff */
[----:B------:R-:W-:Y:S01]  /*42f0*/  STG.E.U8 desc[UR24][R4.64], R41 ;  /* 0x0000002904007986 */ /* 0x000fe2000c101118 */
[----:B------:R-:W-:Y:S01]  /*4300*/  PRMT R67, R6, 0x7773, RZ ;  /* 0x0000777306437816 */ /* 0x000fe200000000ff */
[----:B------:R-:W-:Y:S01]  /*4310*/  IMAD R31, R30, 0x4, R27 ;  /* 0x000000041e1f7824 */ /* 0x000fe200078e021b */
[----:B------:R-:W-:-:S02]  /*4320*/  IADD3 R6, P1, PT, R7, R36, RZ ;  /* 0x0000002407067210 */ /* 0x000fc40007f3e0ff */
[----:B------:R-:W-:Y:S01]  /*4330*/  LEA.HI.X.SX32 R15, R15, R38, 0x1, P0 ;  /* 0x000000260f0f7211 */ /* 0x000fe200000f0eff */
[C---:B------:R-:W-:Y:S01]  /*4340*/  IMAD R33, R30.reuse, 0x8, R31 ;  /* 0x000000081e217824 */ /* 0x040fe200078e021f */
[----:B------:R-:W-:Y:S02]  /*4350*/  IADD3 R16, P0, PT, R17, R36, RZ ;  /* 0x0000002411107210 */ /* 0x000fe40007f1e0ff */
[----:B------:R-:W-:Y:S01]  /*4360*/  LEA.HI.X.SX32 R7, R7, R38, 0x1, P1 ;  /* 0x0000002607077211 */ /* 0x000fe200008f0eff */
[----:B------:R-:W-:Y:S01]  /*4370*/  IMAD R35, R30, 0x4, R33 ;  /* 0x000000041e237824 */ /* 0x000fe200078e0221 */
[-C--:B------:R-:W-:Y:S01]  /*4380*/  IADD3 R18, P1, PT, R19, R36.reuse, RZ ;  /* 0x0000002413127210 */ /* 0x080fe20007f3e0ff */
[----:B------:R-:W-:Y:S01]  /*4390*/  STG.E.U8 desc[UR24][R14.64], R39 ;  /* 0x000000270e007986 */ /* 0x000fe2000c101118 */
[----:B------:R-:W-:Y:S01]  /*43a0*/  LEA.HI R13, R0, 0x3c, RZ, 0x1a ;  /* 0x0000003c000d7811 */ /* 0x000fe200078fd0ff */
[----:B------:R-:W-:Y:S01]  /*43b0*/  IMAD R37, R30, 0x4, R35 ;  /* 0x000000041e257824 */ /* 0x000fe200078e0223 */
[----:B------:R-:W-:-:S02]  /*43c0*/  IADD3 R20, P2, PT, R21, R36, RZ ;  /* 0x0000002415147210 */ /* 0x000fc40007f5e0ff */
[----:B------:R-:W-:Y:S01]  /*43d0*/  LEA.HI.X.SX32 R17, R17, R38, 0x1, P0 ;  /* 0x0000002611117211 */ /* 0x000fe200000f0eff */
[----:B------:R-:W-:Y:S01]  /*43e0*/  IMAD R13, R13, R30, RZ ;  /* 0x0000001e0d0d7224 */ /* 0x000fe200078e02ff */
[----:B------:R-:W-:Y:S02]  /*43f0*/  IADD3 R22, P0, PT, R23, R36, RZ ;  /* 0x0000002417167210 */ /* 0x000fe40007f1e0ff */
[-C--:B------:R-:W-:Y:S01]  /*4400*/  LEA.HI.X.SX32 R19, R19, R38.reuse, 0x1, P1 ;  /* 0x0000002613137211 */ /* 0x080fe200008f0eff */
[----:B------:R-:W-:Y:S01]  /*4410*/  STG.E.U8 desc[UR24][R16.64], R29 ;  /* 0x0000001d10007986 */ /* 0x000fe2000c101118 */
[----:B------:R-:W-:Y:S02]  /*4420*/  LEA.HI.X.SX32 R21, R21, R38, 0x1, P2 ;  /* 0x0000002615157211 */ /* 0x000fe400010f0eff */
[-C--:B------:R-:W-:Y:S01]  /*4430*/  IADD3 R24, P1, PT, R25, R36.reuse, RZ ;  /* 0x0000002419187210 */ /* 0x080fe20007f3e0ff */
[----:B------:R0:W-:Y:S01]  /*4440*/  STG.E.U8 desc[UR24][R6.64], R49 ;  /* 0x0000003106007986 */ /* 0x0001e2000c101118 */
[----:B------:R-:W-:-:S02]  /*4450*/  IADD3 R26, P2, PT, R27, R36, RZ ;  /* 0x000000241b1a7210 */ /* 0x000fc40007f5e0ff */
[----:B------:R-:W-:Y:S01]  /*4460*/  LEA.HI.X.SX32 R23, R23, R38, 0x1, P0 ;  /* 0x0000002617177211 */ /* 0x000fe200000f0eff */
[----:B------:R-:W-:Y:S01]  /*4470*/  STG.E.U8 desc[UR24][R18.64], R47 ;  /* 0x0000002f12007986 */ /* 0x000fe2000c101118 */
[----:B------:R-:W-:Y:S02]  /*4480*/  IADD3 R30, P0, PT, R31, R36, RZ ;  /* 0x000000241f1e7210 */ /* 0x000fe40007f1e0ff */
[-C--:B------:R-:W-:Y:S01]  /*4490*/  LEA.HI.X.SX32 R25, R25, R38.reuse, 0x1, P1 ;  /* 0x0000002619197211 */ /* 0x080fe200008f0eff */
[----:B------:R-:W-:Y:S01]  /*44a0*/  STG.E.U8 desc[UR24][R20.64], R45 ;  /* 0x0000002d14007986 */ /* 0x000fe2000c101118 */
[----:B------:R-:W-:Y:S02]  /*44b0*/  LEA.HI.X.SX32 R27, R27, R38, 0x1, P2 ;  /* 0x000000261b1b7211 */ /* 0x000fe400010f0eff */
[-C--:B------:R-:W-:Y:S01]  /*44c0*/  IADD3 R32, P1, PT, R33, R36.reuse, RZ ;  /* 0x0000002421207210 */ /* 0x080fe20007f3e0ff */
[----:B------:R-:W-:Y:S01]  /*44d0*/  STG.E.U8 desc[UR24][R22.64], R43 ;  /* 0x0000002b16007986 */ /* 0x000fe2000c101118 */
[-C--:B------:R-:W-:Y:S01]  /*44e0*/  IADD3 R12, P5, PT, R13, R36.reuse, RZ ;  /* 0x000000240d0c7210 */ /* 0x080fe20007fbe0ff */
[----:B0-----:R-:W0:Y:S01]  /*44f0*/  LDC.64 R6, c[0x0][0x3a0] ;  /* 0x0000e800ff067b82 */ /* 0x001e220000000a00 */
[-C--:B------:R-:W-:Y:S01]  /*4500*/  IADD3 R34, P2, PT, R35, R36.reuse, RZ ;  /* 0x0000002423227210 */ /* 0x080fe20007f5e0ff */
[----:B------:R-:W-:Y:S01]  /*4510*/  STG.E.U8 desc[UR24][R8.64], R51 ;  /* 0x0000003308007986 */ /* 0x000fe2000c101118 */
[----:B------:R-:W-:-:S02]  /*4520*/  IADD3 R36, P4, PT, R37, R36, RZ ;  /* 0x0000002425247210 */ /* 0x000fc40007f9e0ff */
[-C--:B------:R-:W-:Y:S01]  /*4530*/  LEA.HI.X.SX32 R31, R31, R38.reuse, 0x1, P0 ;  /* 0x000000261f1f7211 */ /* 0x080fe200000f0eff */
[----:B------:R-:W-:Y:S01]  /*4540*/  STG.E.U8 desc[UR24][R24.64], R53 ;  /* 0x0000003518007986 */ /* 0x000fe2000c101118 */
[-C--:B------:R-:W-:Y:S02]  /*4550*/  LEA.HI.X.SX32 R33, R33, R38.reuse, 0x1, P1 ;  /* 0x0000002621217211 */ /* 0x080fe400008f0eff */
[-C--:B------:R-:W-:Y:S01]  /*4560*/  LEA.HI.X.SX32 R35, R35, R38.reuse, 0x1, P2 ;  /* 0x0000002623237211 */ /* 0x080fe200010f0eff */
[----:B------:R-:W-:Y:S01]  /*4570*/  STG.E.U8 desc[UR24][R26.64], R55 ;  /* 0x000000371a007986 */ /* 0x000fe2000c101118 */
[-C--:B------:R-:W-:Y:S02]  /*4580*/  LEA.HI.X.SX32 R37, R37, R38.reuse, 0x1, P4 ;  /* 0x0000002625257211 */ /* 0x080fe400020f0eff */
[----:B------:R-:W-:Y:S01]  /*4590*/  LEA.HI.X.SX32 R13, R13, R38, 0x1, P5 ;  /* 0x000000260d0d7211 */ /* 0x000fe200028f0eff */
[----:B------:R-:W-:Y:S01]  /*45a0*/  STG.E.U8 desc[UR24][R30.64], R57 ;  /* 0x000000391e007986 */ /* 0x000fe2000c101118 */
[----:B------:R-:W-:Y:S01]  /*45b0*/  LOP3.LUT R4, R3, 0xf0, RZ, 0xc0, !PT ;  /* 0x000000f003047812 */ /* 0x000fe200078ec0ff */
[----:B------:R-:W-:Y:S01]  /*45c0*/  IMAD.SHL.U32 R3, R2, 0x4, RZ ;  /* 0x0000000402037824 */ /* 0x000fe200078e00ff */
[----:B------:R-:W-:Y:S01]  /*45d0*/  LOP3.LUT R0, R0, 0xff, RZ, 0xc0, !PT ;  /* 0x000000ff00007812 */ /* 0x000fe200078ec0ff */
[----:B------:R-:W-:Y:S03]  /*45e0*/  STG.E.U8 desc[UR24][R10.64], R67 ;  /* 0x000000430a007986 */ /* 0x000fe6000c101118 */
[----:B------:R-:W-:Y:S01]  /*45f0*/  ISETP.GE.U32.AND P0, PT, R0, 0x40, PT ;  /* 0x000000400000780c */ /* 0x000fe20003f06070 */
[----:B------:R-:W-:Y:S01]  /*4600*/  STG.E.U8 desc[UR24][R32.64], R65 ;  /* 0x0000004120007986 */ /* 0x000fe2000c101118 */
[----:B------:R-:W-:Y:S01]  /*4610*/  IMAD.HI R0, R2, 0x4, RZ ;  /* 0x0000000402007827 */ /* 0x000fe200078e02ff */
[----:B0-----:R-:W-:-:S02]  /*4620*/  IADD3 R2, P1, P2, R3, UR6, R6 ;  /* 0x0000000603027c10 */ /* 0x001fc4000fa3e006 */
[----:B------:R-:W-:Y:S02]  /*4630*/  STG.E.U8 desc[UR24][R34.64], R63 ;  /* 0x0000003f22007986 */ /* 0x000fe4000c101118 */
[----:B------:R-:W-:Y:S02]  /*4640*/  IADD3.X R3, PT, PT, R0, UR5, R7, P1, P2 ;  /* 0x0000000500037c10 */ /* 0x000fe40008fe4407 */
[----:B------:R-:W-:Y:S04]  /*4650*/  STG.E.U8 desc[UR24][R36.64], R61 ;  /* 0x0000003d24007986 */ /* 0x000fe8000c101118 */
[----:B------:R-:W-:Y:S01]  /*4660*/  STG.E.U8 desc[UR24][R12.64], R59 ;  /* 0x0000003b0c007986 */ /* 0x000fe2000c101118 */
[----:B------:R-:W-:Y:S06]  /*4670*/  BAR.SYNC.DEFER_BLOCKING 0x0 ;  /* 0x0000000000007b1d */ /* 0x000fec0000010000 */
[----:B------:R-:W-:Y:S02]  /*4680*/  STSM.16.M88 [R28], R69 ;  /* 0x000000451c007844 */ /* 0x000fe40000000000 */
[----:B------:R-:W-:Y:S06]  /*4690*/  BAR.SYNC.DEFER_BLOCKING 0x0 ;  /* 0x0000000000007b1d */ /* 0x000fec0000010000 */
[----:B------:R-:W0:Y:S04]  /*46a0*/  LDSM.16.M88 R5, [R4+UR11] ;  /* 0x0000000b0405783b */ /* 0x000e280008000000 */
[----:B0-----:R0:W-:Y:S01]  /*46b0*/  @!P0 STG.E desc[UR24][R2.64], R5 ;  /* 0x0000000502008986 */ /* 0x0011e2000c101918 */
[----:B------:R-:W-:Y:S06]  /*46c0*/  BAR.SYNC.DEFER_BLOCKING 0x0 ;  /* 0x0000000000007b1d */ /* 0x000fec0000010000 */
[----:B------:R-:W-:Y:S05]  /*46d0*/  @P3 BRA `(.L_x_21) ;  /* 0x0000000000a03947 */ /* 0x000fea0003800000 */
[----:B------:R-:W1:Y:S01]  /*46e0*/  S2UR UR5, SR_CgaCtaId ;  /* 0x00000000000579c3 */ /* 0x000e620000008800 */
[----:B------:R-:W-:Y:S01]  /*46f0*/  NOP ;  /* 0x0000000000007918 */ /* 0x000fe20000000000 */
[----:B------:R-:W-:Y:S01]  /*4700*/  UMOV UR4, 0x50 ;  /* 0x0000005000047882 */ /* 0x000fe20000000000 */
[----:B------:R-:W-:Y:S02]  /*4710*/  IMAD.U32 R0, RZ, RZ, UR29 ;  /* 0x0000001dff007e24 */ /* 0x000fe4000f8e00ff */
[----:B0-----:R-:W-:Y:S02]  /*4720*/  IMAD.MOV.U32 R3, RZ, RZ, 0x3 ;  /* 0x00000003ff037424 */ /* 0x001fe400078e00ff */
[----:B------:R-:W-:Y:S01]  /*4730*/  IMAD.MOV.U32 R7, RZ, RZ, 0x1 ;  /* 0x00000001ff077424 */ /* 0x000fe200078e00ff */
[----:B------:R-:W-:-:S04]  /*4740*/  LOP3.LUT R0, R0, 0xffff, RZ, 0xc0, !PT ;  /* 0x0000ffff00007812 */ /* 0x000fc800078ec0ff */
[----:B------:R-:W-:-:S05]  /*4750*/  SHF.R.U32.HI R0, RZ, 0x5, R0 ;  /* 0x00000005ff007819 */ /* 0x000fca0000011600 */
[----:B------:R-:W-:Y:S01]  /*4760*/  VIADD R2, R0, 0x10 ;  /* 0x0000001000027836 */ /* 0x000fe20000000000 */
[----:B------:R-:W-:Y:S01]  /*4770*/  SHF.L.U32 R0, R3, R0, RZ ;  /* 0x0000000003007219 */ /* 0x000fe200000006ff */
[----:B-1----:R-:W-:-:S03]  /*4780*/  ULEA UR6, UR5, UR4, 0x18 ;  /* 0x0000000405067291 */ /* 0x002fc6000f8ec0ff */
[----:B------:R-:W-:-:S04]  /*4790*/  SHF.L.U32 R3, R7, R2, RZ ;  /* 0x0000000207037219 */ /* 0x000fc800000006ff */
[----:B------:R-:W-:Y:S02]  /*47a0*/  LOP3.LUT R0, R3, R0, RZ, 0xfc, !PT ;  /* 0x0000000003007212 */ /* 0x000fe400078efcff */
[----:B------:R-:W0:Y:S02]  /*47b0*/  LDS R5, [UR6] ;  /* 0x00000006ff057984 */ /* 0x000e240008000800 */
[C---:B------:R-:W-:Y:S02]  /*47c0*/  LOP3.LUT R2, R0.reuse, 0xffff, RZ, 0xc0, !PT ;  /* 0x0000ffff00027812 */ /* 0x040fe400078ec0ff */
[----:B0-----:R-:W-:-:S04]  /*47d0*/  LOP3.LUT R3, R0, 0xffff, R5, 0x80, !PT ;  /* 0x0000ffff00037812 */ /* 0x001fc800078e8005 */
[----:B------:R-:W-:-:S13]  /*47e0*/  ISETP.NE.AND P0, PT, R3, R2, PT ;  /* 0x000000020300720c */ /* 0x000fda0003f05270 */
[----:B------:R-:W-:Y:S05]  /*47f0*/  @P0 BRA `(.L_x_22) ;  /* 0x0000000000500947 */ /* 0x000fea0003800000 */
[----:B------:R-:W-:Y:S02]  /*4800*/  SHF.R.U32.HI R5, RZ, 0x10, R5 ;  /* 0x00000010ff057819 */ /* 0x000fe40000011605 */
[----:B------:R-:W-:-:S04]  /*4810*/  SHF.R.U32.HI R2, RZ, 0x10, R0 ;  /* 0x00000010ff027819 */ /* 0x000fc80000011600 */
[----:B------:R-:W-:-:S04]  /*4820*/  LOP3.LUT R5, R5, R2, RZ, 0xc0, !PT ;  /* 0x0000000205057212 */ /* 0x000fc800078ec0ff */
[----:B------:R-:W-:-:S13]  /*4830*/  ISETP.NE.AND P0, PT, R5, R2, PT ;  /* 0x000000020500720c */ /* 0x000fda0003f05270 */
[----:B------:R-:W-:Y:S05]  /*4840*/  @P0 BRA `(.L_x_23) ;  /* 0x0000000000300947 */ /* 0x000fea0003800000 */
[----:B------:R-:W-:Y:S01]  /*4850*/  R2UR UR4, R0 ;  /* 0x00000000000472ca */ /* 0x000fe200000e0000 */
[----:B------:R-:W-:Y:S01]  /*4860*/  VOTEU.ANY UR5, UPT, PT ;  /* 0x0000000000057886 */ /* 0x000fe200038e0100 */
[----:B------:R-:W0:Y:S01]  /*4870*/  S2R R0, SR_LANEID ;  /* 0x0000000000007919 */ /* 0x000e220000000000 */
[----:B------:R-:W-:-:S10]  /*4880*/  UFLO.U32 UR5, UR5 ;  /* 0x00000005000572bd */ /* 0x000fd400080e0000 */
[----:B------:R-:W-:-:S06]  /*4890*/  ULOP3.LUT UR4, URZ, UR4, URZ, 0x33, !UPT ;  /* 0x00000004ff047292 */ /* 0x000fcc000f8e33ff */
[----:B------:R-:W-:-:S04]  /*48a0*/  IMAD.U32 R2, RZ, RZ, UR4 ;  /* 0x00000004ff027e24 */ /* 0x000fc8000f8e00ff */
[----:B------:R-:W1:Y:S02]  /*48b0*/  REDUX UR7, R2 ;  /* 0x00000000020773c4 */ /* 0x000e640000000000 */
[----:B------:R2:W-:Y:S01]  /*48c0*/  UTCATOMSWS.AND URZ, UR4 ;  /* 0x0000000400ff79e3 */ /* 0x0005e20008000000 */
[----:B0-----:R-:W-:Y:S01]  /*48d0*/  ISETP.EQ.U32.AND P0, PT, R0, UR5, PT ;  /* 0x0000000500007c0c */ /* 0x001fe2000bf02070 */
[----:B-1----:R-:W-:-:S12]  /*48e0*/  IMAD.U32 R0, RZ, RZ, UR7 ;  /* 0x00000007ff007e24 */ /* 0x002fd8000f8e00ff */
[----:B------:R2:W-:Y:S01]  /*48f0*/  @P0 ATOMS.AND RZ, [UR6], R0 ;  /* 0x00000000ffff098c */ /* 0x0005e2000a800006 */
[----:B------:R-:W-:Y:S05]  /*4900*/  BRA `(.L_x_21) ;  /* 0x0000000000147947 */ /* 0x000fea0003800000 */
.L_x_23:
[----:B------:R-:W-:-:S07]  /*4910*/  MOV R2, 0x4930 ;  /* 0x0000493000027802 */ /* 0x000fce0000000f00 */
[----:B------:R-:W-:Y:S05]  /*4920*/  CALL.REL.NOINC `($__internal_0_$__cuda_sm10x_tcgen05_guardrail_trap_col_being_dealloced_not_returned_by_alloc) ;  /* 0x0000000000447944 */ /* 0x000fea0003c00000 */
[----:B------:R-:W-:Y:S05]  /*4930*/  BRA `(.L_x_21) ;  /* 0x0000000000087947 */ /* 0x000fea0003800000 */
.L_x_22:
[----:B------:R-:W-:-:S07]  /*4940*/  MOV R2, 0x4960 ;  /* 0x0000496000027802 */ /* 0x000fce0000000f00 */
[----:B------:R-:W-:Y:S05]  /*4950*/  CALL.REL.NOINC `($__internal_2_$__cuda_sm10x_tcgen05_guardrail_trap_unallocated_columns_being_dealloced) ;  /* 0x0000000000507944 */ /* 0x000fea0003c00000 */
.L_x_21:
[----:B------:R-:W-:Y:S01]  /*4960*/  NOP ;  /* 0x0000000000007918 */ /* 0x000fe20000000000 */
[----:B--2---:R-:W-:Y:S05]  /*4970*/  EXIT ;  /* 0x000000000000794d */ /* 0x004fea0003800000 */
.L_x_8:
[----:B------:R-:W1:Y:S02]  /*4980*/  SYNCS.PHASECHK.TRANS64.TRYWAIT P0, [UR11+0x2000], RZ ;  /* 0x002000ffff0075a7 */ /* 0x000e64000800110b */
[----:B-1----:R-:W-:Y:S05]  /*4990*/  @!P0 BRA `(.L_x_8) ;  /* 0xfffffffc00f88947 */ /* 0x002fea000383ffff */
[----:B------:R-:W-:Y:S05]  /*49a0*/  BRA `(.L_x_7) ;  /* 0xffffffc800407947 */ /* 0x000fea000383ffff */
.L_x_16:
[----:B------:R-:W1:Y:S02]  /*49b0*/  SYNCS.PHASECHK.TRANS64.TRYWAIT P1, [UR11+0x3010], RZ ;  /* 0x003010ffff0075a7 */ /* 0x000e64000802110b */
[----:B-1----:R-:W-:Y:S05]  /*49c0*/  @!P1 BRA `(.L_x_16) ;  /* 0xfffffffc00f89947 */ /* 0x002fea000383ffff */
[----:B------:R-:W-:Y:S05]  /*49d0*/  BRA `(.L_x_24) ;  /* 0xffffffdc00b87947 */ /* 0x000fea000383ffff */
.L_x_17:
[----:B------:R-:W0:Y:S02]  /*49e0*/  SYNCS.PHASECHK.TRANS64.TRYWAIT P2, [UR30], R12 ;  /* 0x0000000cff0075a7 */ /* 0x000e24000804111e */
[----:B0-----:R-:W-:Y:S05]  /*49f0*/  @!P2 BRA `(.L_x_17) ;  /* 0xfffffffc00f8a947 */ /* 0x001fea000383ffff */
[----:B------:R-:W-:Y:S05]  /*4a00*/  BRA `(.L_x_25) ;  /* 0xffffffe4003c7947 */ /* 0x000fea000383ffff */
.L_x_20:
[----:B------:R-:W0:Y:S02]  /*4a10*/  SYNCS.PHASECHK.TRANS64.TRYWAIT P0, [UR30], R3 ;  /* 0x00000003ff0075a7 */ /* 0x000e24000800111e */
[----:B0-----:R-:W-:Y:S05]  /*4a20*/  @!P0 BRA `(.L_x_20) ;  /* 0xfffffffc00f88947 */ /* 0x001fea000383ffff */
[----:B------:R-:W-:Y:S05]  /*4a30*/  BRA `(.L_x_26) ;  /* 0xffffffe800bc7947 */ /* 0x000fea000383ffff */
        .weak           $__internal_0_$__cuda_sm10x_tcgen05_guardrail_trap_col_being_dealloced_not_returned_by_alloc
        .type           $__internal_0_$__cuda_sm10x_tcgen05_guardrail_trap_col_being_dealloced_not_returned_by_alloc,@function
        .size           $__internal_0_$__cuda_sm10x_tcgen05_guardrail_trap_col_being_dealloced_not_returned_by_alloc,($__internal_1_$__cuda_sm10x_tcgen05_guardrail_trap_phase_invalid_during_alloc - $__internal_0_$__cuda_sm10x_tcgen05_guardrail_trap_col_being_dealloced_not_returned_by_alloc)
$__internal_0_$__cuda_sm10x_tcgen05_guardrail_trap_col_being_dealloced_not_returned_by_alloc:
[----:B------:R-:W-:Y:S05]  /*4a40*/  BPT.TRAP 0x1 ;  /* 0x000000040000795c */ /* 0x000fea0000300000 */
[----:B------:R-:W-:-:S04]  /*4a50*/  IMAD.MOV.U32 R3, RZ, RZ, 0x0 ;  /* 0x00000000ff037424 */ /* 0x000fc800078e00ff */
[----:B------:R-:W-:Y:S05]  /*4a60*/  RET.REL.NODEC R2 `(attn_fwd) ;  /* 0xffffffb402647950 */ /* 0x000fea0003c3ffff */
        .weak           $__internal_1_$__cuda_sm10x_tcgen05_guardrail_trap_phase_invalid_during_alloc
        .type           $__internal_1_$__cuda_sm10x_tcgen05_guardrail_trap_phase_invalid_during_alloc,@function
        .size           $__internal_1_$__cuda_sm10x_tcgen05_guardrail_trap_phase_invalid_during_alloc,($__internal_2_$__cuda_sm10x_tcgen05_guardrail_trap_unallocated_columns_being_dealloced - $__internal_1_$__cuda_sm10x_tcgen05_guardrail_trap_phase_invalid_during_alloc)
$__internal_1_$__cuda_sm10x_tcgen05_guardrail_trap_phase_invalid_during_alloc:
[----:B------:R-:W-:Y:S05]  /*4a70*/  BPT.TRAP 0x1 ;  /* 0x000000040000795c */ /* 0x000fea0000300000 */
[----:B------:R-:W-:-:S04]  /*4a80*/  IMAD.MOV.U32 R3, RZ, RZ, 0x0 ;  /* 0x00000000ff037424 */ /* 0x000fc800078e00ff */
[----:B------:R-:W-:Y:S05]  /*4a90*/  RET.REL.NODEC R2 `(attn_fwd) ;  /* 0xffffffb402587950 */ /* 0x000fea0003c3ffff */
        .weak           $__internal_2_$__cuda_sm10x_tcgen05_guardrail_trap_unallocated_columns_being_dealloced
        .type           $__internal_2_$__cuda_sm10x_tcgen05_guardrail_trap_unallocated_columns_being_dealloced,@function
        .size           $__internal_2_$__cuda_sm10x_tcgen05_guardrail_trap_unallocated_columns_being_dealloced,(.L_x_30 - $__internal_2_$__cuda_sm10x_tcgen05_guardrail_trap_unallocated_columns_being_dealloced)
$__internal_2_$__cuda_sm10x_tcgen05_guardrail_trap_unallocated_columns_being_dealloced:
[----:B------:R-:W-:Y:S05]  /*4aa0*/  BPT.TRAP 0x1 ;  /* 0x000000040000795c */ /* 0x000fea0000300000 */
[----:B------:R-:W-:-:S04]  /*4ab0*/  IMAD.MOV.U32 R3, RZ, RZ, 0x0 ;  /* 0x00000000ff037424 */ /* 0x000fc800078e00ff */
[----:B------:R-:W-:Y:S05]  /*4ac0*/  RET.REL.NODEC R2 `(attn_fwd) ;  /* 0xffffffb4024c7950 */ /* 0x000fea0003c3ffff */
.L_x_27:
[----:B------:R-:W-:-:S00]  /*4ad0*/  BRA `(.L_x_27) ;  /* 0xfffffffc00fc7947 */ /* 0x000fc0000383ffff */
[----:B------:R-:W-:-:S00]  /*4ae0*/  NOP ;  /* 0x0000000000007918 */ /* 0x000fc00000000000 */
        /* <DEDUP_REMOVED lines=9> */
.L_x_30:


//--------------------- .nv.global.init           --------------------------
	.section	.nv.global.init,"aw",@progbits
.nv.global.init:
	.type		_$_str,@object
	.size		_$_str,(.L_3 - _$_str)
_$_str:
        /*0000*/ 	.byte	0x5f, 0x5f, 0x43, 0x55, 0x44, 0x41, 0x5f, 0x46, 0x54, 0x5a, 0x00
.L_3:


//--------------------- .nv.shared.attn_fwd       --------------------------
	.section	.nv.shared.attn_fwd,"aw",@nobits
	.sectionflags	@""
	.align	16
	.zero		1024


//--------------------- .nv.shared.reserved.0     --------------------------
	.section	.nv.shared.reserved.0,"aw",@nobits
	.align	8
	.weak		__nv_reservedSMEM_offset_0_alias
	.size		__nv_reservedSMEM_offset_0_alias, 0, 64
	.other		__nv_reservedSMEM_offset_0_alias,@"STO_CUDA_RESERVED_SHARED STV_DEFAULT"
__nv_reservedSMEM_offset_0_alias:
	.zero		0
.nv.shared.reserved.0:
	.zero		64
	.weak		__nv_reservedSMEM_allocation_phase
	.type		__nv_reservedSMEM_allocation_phase,@object
	.size		__nv_reservedSMEM_allocation_phase,(.L_0 - __nv_reservedSMEM_allocation_phase)
__nv_reservedSMEM_allocation_phase:
	.zero		1
.L_0:
	.zero		7
	.weak		__nv_reservedSMEM_devtool_atexit_pc
	.type		__nv_reservedSMEM_devtool_atexit_pc,@object
	.size		__nv_reservedSMEM_devtool_atexit_pc,(__nv_reservedSMEM_allocation_mask - __nv_reservedSMEM_devtool_atexit_pc)
__nv_reservedSMEM_devtool_atexit_pc:
	.zero		8
	.weak		__nv_reservedSMEM_allocation_mask
	.type		__nv_reservedSMEM_allocation_mask,@object
	.size		__nv_reservedSMEM_allocation_mask,(.L_2 - __nv_reservedSMEM_allocation_mask)
__nv_reservedSMEM_allocation_mask:
	.zero		4
.L_2:


//--------------------- .nv.constant0.attn_fwd    --------------------------
	.section	.nv.constant0.attn_fwd,"a",@progbits
	.sectionflags	@""
	.align	4
.nv.constant0.attn_fwd:
	.zero		1032


//--------------------- SYMBOLS --------------------------

	.type		.nv.reservedSmem.offset0,@object
	.size		.nv.reservedSmem.offset0,0x4
	.type		.nv.reservedSmem.cap,@object
	.size		.nv.reservedSmem.cap,0x4
